	.headerflags	@"EF_CUDA_TEXMODE_UNIFIED EF_CUDA_64BIT_ADDRESS EF_CUDA_SM86 EF_CUDA_VIRTUAL_SM(EF_CUDA_SM86)"
	.elftype	@"ET_EXEC"


//--------------------- .nv.info                  --------------------------
	.section	.nv.info,"",@"SHT_CUDA_INFO"
	.align	4


	//----- nvinfo : EIATTR_REGCOUNT
	.align		4
        /*0000*/ 	.byte	0x04, 0x2f
        /*0002*/ 	.short	(.L_8 - .L_7)
	.align		4
.L_7:
        /*0004*/ 	.word	index@(triton_red_fused_add_embedding_native_layer_norm_0)
        /*0008*/ 	.word	0x00000048


	//----- nvinfo : EIATTR_MIN_STACK_SIZE
	.align		4
.L_8:
        /*000c*/ 	.byte	0x04, 0x12
        /*000e*/ 	.short	(.L_10 - .L_9)
	.align		4
.L_9:
        /*0010*/ 	.word	index@(triton_red_fused_add_embedding_native_layer_norm_0)
        /*0014*/ 	.word	0x00000000


	//----- nvinfo : EIATTR_FRAME_SIZE
	.align		4
.L_10:
        /*0018*/ 	.byte	0x04, 0x11
        /*001a*/ 	.short	(.L_12 - .L_11)
	.align		4
.L_11:
        /*001c*/ 	.word	index@(triton_red_fused_add_embedding_native_layer_norm_0)
        /*0020*/ 	.word	0x00000000


	//----- nvinfo : EIATTR_MIN_STACK_SIZE
	.align		4
.L_12:
        /*0024*/ 	.byte	0x04, 0x12
        /*0026*/ 	.short	(.L_14 - .L_13)
	.align		4
.L_13:
        /*0028*/ 	.word	index@(triton_red_fused_add_embedding_native_layer_norm_0)
        /*002c*/ 	.word	0x00000000
.L_14:


//--------------------- .nv.info.triton_red_fused_add_embedding_native_layer_norm_0 --------------------------
	.section	.nv.info.triton_red_fused_add_embedding_native_layer_norm_0,"",@"SHT_CUDA_INFO"
	.sectionflags	@""
	.align	4


	//----- nvinfo : EIATTR_CUDA_API_VERSION
	.align		4
        /*0000*/ 	.byte	0x04, 0x37
        /*0002*/ 	.short	(.L_16 - .L_15)
.L_15:
        /*0004*/ 	.word	0x0000007c


	//----- nvinfo : EIATTR_SW2861232_WAR
	.align		4
.L_16:
        /*0008*/ 	.byte	0x01, 0x35
	.zero		2


	//----- nvinfo : EIATTR_PARAM_CBANK
	.align		4
        /*000c*/ 	.byte	0x04, 0x0a
        /*000e*/ 	.short	(.L_18 - .L_17)
	.align		4
.L_17:
        /*0010*/ 	.word	index@(.nv.constant0.triton_red_fused_add_embedding_native_layer_norm_0)
        /*0014*/ 	.short	0x0160
        /*0016*/ 	.short	0x0048


	//----- nvinfo : EIATTR_CBANK_PARAM_SIZE
	.align		4
.L_18:
        /*0018*/ 	.byte	0x03, 0x19
        /*001a*/ 	.short	0x0048


	//----- nvinfo : EIATTR_KPARAM_INFO
	.align		4
        /*001c*/ 	.byte	0x04, 0x17
        /*001e*/ 	.short	(.L_20 - .L_19)
.L_19:
        /*0020*/ 	.word	0x00000000
        /*0024*/ 	.short	0x0009
        /*0026*/ 	.short	0x0040
        /*0028*/ 	.byte	0x00, 0xf4, 0x21, 0x00


	//----- nvinfo : EIATTR_KPARAM_INFO
	.align		4
.L_20:
        /*002c*/ 	.byte	0x04, 0x17
        /*002e*/ 	.short	(.L_22 - .L_21)
.L_21:
        /*0030*/ 	.word	0x00000000
        /*0034*/ 	.short	0x0008
        /*0036*/ 	.short	0x003c
        /*0038*/ 	.byte	0x00, 0xf0, 0x11, 0x00


	//----- nvinfo : EIATTR_KPARAM_INFO
	.align		4
.L_22:
        /*003c*/ 	.byte	0x04, 0x17
        /*003e*/ 	.short	(.L_24 - .L_23)
.L_23:
        /*0040*/ 	.word	0x00000000
        /*0044*/ 	.short	0x0007
        /*0046*/ 	.short	0x0038
        /*0048*/ 	.byte	0x00, 0xf0, 0x11, 0x00


	//----- nvinfo : EIATTR_KPARAM_INFO
	.align		4
.L_24:
        /*004c*/ 	.byte	0x04, 0x17
        /*004e*/ 	.short	(.L_26 - .L_25)
.L_25:
        /*0050*/ 	.word	0x00000000
        /*0054*/ 	.short	0x0006
        /*0056*/ 	.short	0x0030
        /*0058*/ 	.byte	0x00, 0xf4, 0x21, 0x00


	//----- nvinfo : EIATTR_KPARAM_INFO
	.align		4
.L_26:
        /*005c*/ 	.byte	0x04, 0x17
        /*005e*/ 	.short	(.L_28 - .L_27)
.L_27:
        /*0060*/ 	.word	0x00000000
        /*0064*/ 	.short	0x0005
        /*0066*/ 	.short	0x0028
        /*0068*/ 	.byte	0x00, 0xf4, 0x21, 0x00


	//----- nvinfo : EIATTR_KPARAM_INFO
	.align		4
.L_28:
        /*006c*/ 	.byte	0x04, 0x17
        /*006e*/ 	.short	(.L_30 - .L_29)
.L_29:
        /*0070*/ 	.word	0x00000000
        /*0074*/ 	.short	0x0004
        /*0076*/ 	.short	0x0020
        /*0078*/ 	.byte	0x00, 0xf4, 0x21, 0x00


	//----- nvinfo : EIATTR_KPARAM_INFO
	.align		4
.L_30:
        /*007c*/ 	.byte	0x04, 0x17
        /*007e*/ 	.short	(.L_32 - .L_31)
.L_31:
        /*0080*/ 	.word	0x00000000
        /*0084*/ 	.short	0x0003
        /*0086*/ 	.short	0x0018
        /*0088*/ 	.byte	0x00, 0xf4, 0x21, 0x00


	//----- nvinfo : EIATTR_KPARAM_INFO
	.align		4
.L_32:
        /*008c*/ 	.byte	0x04, 0x17
        /*008e*/ 	.short	(.L_34 - .L_33)
.L_33:
        /*0090*/ 	.word	0x00000000
        /*0094*/ 	.short	0x0002
        /*0096*/ 	.short	0x0010
        /*0098*/ 	.byte	0x00, 0xf4, 0x21, 0x00


	//----- nvinfo : EIATTR_KPARAM_INFO
	.align		4
.L_34:
        /*009c*/ 	.byte	0x04, 0x17
        /*009e*/ 	.short	(.L_36 - .L_35)
.L_35:
        /*00a0*/ 	.word	0x00000000
        /*00a4*/ 	.short	0x0001
        /*00a6*/ 	.short	0x0008
        /*00a8*/ 	.byte	0x00, 0xf4, 0x21, 0x00


	//----- nvinfo : EIATTR_KPARAM_INFO
	.align		4
.L_36:
        /*00ac*/ 	.byte	0x04, 0x17
        /*00ae*/ 	.short	(.L_38 - .L_37)
.L_37:
        /*00b0*/ 	.word	0x00000000
        /*00b4*/ 	.short	0x0000
        /*00b6*/ 	.short	0x0000
        /*00b8*/ 	.byte	0x00, 0xf4, 0x21, 0x00


	//----- nvinfo : EIATTR_MAXREG_COUNT
	.align		4
.L_38:
        /*00bc*/ 	.byte	0x03, 0x1b
        /*00be*/ 	.short	0x0080


	//----- nvinfo : EIATTR_EXTERNS
	.align		4
        /*00c0*/ 	.byte	0x04, 0x0f
        /*00c2*/ 	.short	(.L_40 - .L_39)


	//   ....[0]....
	.align		4
.L_39:
        /*00c4*/ 	.word	index@(__assertfail)


	//----- nvinfo : EIATTR_COOP_GROUP_MASK_REGIDS
	.align		4
.L_40:
        /*00c8*/ 	.byte	0x04, 0x29
        /*00ca*/ 	.short	(.L_42 - .L_41)


	//   ....[0]....
.L_41:
        /*00cc*/ 	.word	0xffffffff


	//   ....[1]....
        /*00d0*/ 	.word	0xffffffff


	//   ....[2]....
        /*00d4*/ 	.word	0xffffffff


	//   ....[3]....
        /*00d8*/ 	.word	0xffffffff


	//   ....[4]....
        /*00dc*/ 	.word	0xffffffff


	//   ....[5]....
        /*00e0*/ 	.word	0xffffffff


	//   ....[6]....
        /*00e4*/ 	.word	0xffffffff


	//   ....[7]....
        /*00e8*/ 	.word	0xffffffff


	//   ....[8]....
        /*00ec*/ 	.word	0xffffffff


	//   ....[9]....
        /*00f0*/ 	.word	0xffffffff


	//   ....[10]....
        /*00f4*/ 	.word	0xffffffff


	//   ....[11]....
        /*00f8*/ 	.word	0xffffffff


	//   ....[12]....
        /*00fc*/ 	.word	0xffffffff


	//   ....[13]....
        /*0100*/ 	.word	0xffffffff


	//   ....[14]....
        /*0104*/ 	.word	0xffffffff


	//   ....[15]....
        /*0108*/ 	.word	0xffffffff


	//   ....[16]....
        /*010c*/ 	.word	0xffffffff


	//   ....[17]....
        /*0110*/ 	.word	0xffffffff


	//----- nvinfo : EIATTR_COOP_GROUP_INSTR_OFFSETS
	.align		4
.L_42:
        /*0114*/ 	.byte	0x04, 0x28
        /*0116*/ 	.short	(.L_44 - .L_43)


	//   ....[0]....
.L_43:
        /*0118*/ 	.word	0x00002250


	//   ....[1]....
        /*011c*/ 	.word	0x00002520


	//   ....[2]....
        /*0120*/ 	.word	0x000025b0


	//   ....[3]....
        /*0124*/ 	.word	0x00002650


	//   ....[4]....
        /*0128*/ 	.word	0x000026b0


	//   ....[5]....
        /*012c*/ 	.word	0x00002750


	//   ....[6]....
        /*0130*/ 	.word	0x000027a0


	//   ....[7]....
        /*0134*/ 	.word	0x00002800


	//   ....[8]....
        /*0138*/ 	.word	0x000028b0


	//   ....[9]....
        /*013c*/ 	.word	0x000028f0


	//   ....[10]....
        /*0140*/ 	.word	0x00002930


	//   ....[11]....
        /*0144*/ 	.word	0x00002a00


	//   ....[12]....
        /*0148*/ 	.word	0x00002a60


	//   ....[13]....
        /*014c*/ 	.word	0x00002b40


	//   ....[14]....
        /*0150*/ 	.word	0x00002b90


	//   ....[15]....
        /*0154*/ 	.word	0x00002d20


	//   ....[16]....
        /*0158*/ 	.word	0x00002d30


	//   ....[17]....
        /*015c*/ 	.word	0x00002db0


	//----- nvinfo : EIATTR_SYSCALL_OFFSETS
	.align		4
.L_44:
        /*0160*/ 	.byte	0x04, 0x46
        /*0162*/ 	.short	(.L_46 - .L_45)


	//   ....[0]....
.L_45:
        /*0164*/ 	.word	0x00003ba0


	//   ....[1]....
        /*0168*/ 	.word	0x00003cd0


	//----- nvinfo : EIATTR_EXIT_INSTR_OFFSETS
	.align		4
.L_46:
        /*016c*/ 	.byte	0x04, 0x1c
        /*016e*/ 	.short	(.L_48 - .L_47)


	//   ....[0]....
.L_47:
        /*0170*/ 	.word	0x00003a50


	//   ....[1]....
        /*0174*/ 	.word	0x00003a70


	//----- nvinfo : EIATTR_REQNTID
	.align		4
.L_48:
        /*0178*/ 	.byte	0x04, 0x10
        /*017a*/ 	.short	(.L_50 - .L_49)
.L_49:
        /*017c*/ 	.word	0x00000200
        /*0180*/ 	.word	0x00000001
        /*0184*/ 	.word	0x00000001


	//----- nvinfo : EIATTR_CRS_STACK_SIZE
	.align		4
.L_50:
        /*0188*/ 	.byte	0x04, 0x1e
        /*018a*/ 	.short	(.L_52 - .L_51)
.L_51:
        /*018c*/ 	.word	0x00000000
.L_52:


//--------------------- .nv.callgraph             --------------------------
	.section	.nv.callgraph,"",@"SHT_CUDA_CALLGRAPH"
	.align	4
	.sectionentsize	8
	.align		4
        /*0000*/ 	.word	0x00000000
	.align		4
        /*0004*/ 	.word	0xffffffff
	.align		4
        /*0008*/ 	.word	index@(triton_red_fused_add_embedding_native_layer_norm_0)
	.align		4
        /*000c*/ 	.word	index@(__assertfail)
	.align		4
        /*0010*/ 	.word	0x00000000
	.align		4
        /*0014*/ 	.word	0xfffffffe
	.align		4
        /*0018*/ 	.word	0x00000000
	.align		4
        /*001c*/ 	.word	0xfffffffd
	.align		4
        /*0020*/ 	.word	0x00000000
	.align		4
        /*0024*/ 	.word	0xfffffffc


//--------------------- .nv.rel.action            --------------------------
	.section	.nv.rel.action,"",@"SHT_CUDA_RELOCINFO"
	.align	8
	.sectionentsize	8
        /*0000*/ 	.byte	0x73, 0x00, 0x00, 0x00, 0x00, 0x00, 0x00, 0x00, 0x00, 0x00, 0x00, 0x11, 0x25, 0x00, 0x05, 0x36


//--------------------- .nv.constant4             --------------------------
	.section	.nv.constant4,"a",@progbits
	.align	8
	.align		8
.nv.constant4:
        /*0000*/ 	.dword	__assertfail
	.align		8
        /*0008*/ 	.dword	assertFunc_1
	.align		8
        /*0010*/ 	.dword	assertFile_1
	.align		8
        /*0018*/ 	.dword	assertMessage_1
	.align		8
        /*0020*/ 	.dword	assertFunc_0
	.align		8
        /*0028*/ 	.dword	assertFile_0
	.align		8
        /*0030*/ 	.dword	assertMessage_0
	.align		8
        /*0038*/ 	.dword	_$_str


//--------------------- .nv.constant0.triton_red_fused_add_embedding_native_layer_norm_0 --------------------------
	.section	.nv.constant0.triton_red_fused_add_embedding_native_layer_norm_0,"a",@progbits
	.sectionflags	@""
	.align	4
.nv.constant0.triton_red_fused_add_embedding_native_layer_norm_0:
	.zero		424


//--------------------- .text.triton_red_fused_add_embedding_native_layer_norm_0 --------------------------
	.section	.text.triton_red_fused_add_embedding_native_layer_norm_0,"ax",@progbits
	.sectionflags	@"SHF_BARRIERS=1"
	.sectioninfo	@"SHI_REGISTERS=72"
	.align	128
        .global         triton_red_fused_add_embedding_native_layer_norm_0
        .type           triton_red_fused_add_embedding_native_layer_norm_0,@function
        .size           triton_red_fused_add_embedding_native_layer_norm_0,(.L_x_5 - triton_red_fused_add_embedding_native_layer_norm_0)
        .other          triton_red_fused_add_embedding_native_layer_norm_0,@"STO_CUDA_ENTRY STV_DEFAULT"
triton_red_fused_add_embedding_native_layer_norm_0:
.text.triton_red_fused_add_embedding_native_layer_norm_0:
[----:B------:R-:W-:Y:S02]  /*0000*/  IMAD.MOV.U32 R1, RZ, RZ, c[0x0][0x28] ;  /* 0x00000a00ff017624 */ /* 0x000fe400078e00ff */
[----:B------:R-:W0:Y:S01]  /*0010*/  S2R R21, SR_CTAID.X ;  /* 0x0000000000157919 */ /* 0x000e220000002500 */
[----:B------:R-:W-:Y:S01]  /*0020*/  MOV R36, 0x8 ;  /* 0x0000000800247802 */ /* 0x000fe20000000f00 */
[----:B------:R-:W-:Y:S01]  /*0030*/  CS2R R6, SRZ ;  /* 0x0000000000067805 */ /* 0x000fe2000001ff00 */
[----:B------:R-:W-:Y:S01]  /*0040*/  ULDC.64 UR6, c[0x0][0x118] ;  /* 0x0000460000067ab9 */ /* 0x000fe20000000a00 */
[----:B------:R-:W-:Y:S01]  /*0050*/  CS2R R8, SRZ ;  /* 0x0000000000087805 */ /* 0x000fe2000001ff00 */
[----:B0-----:R-:W-:-:S04]  /*0060*/  IMAD.SHL.U32 R21, R21, 0x8, RZ ;  /* 0x0000000815157824 */ /* 0x001fc800078e00ff */
[C---:B------:R-:W-:Y:S01]  /*0070*/  IMAD.WIDE R2, R21.reuse, R36, c[0x0][0x160] ;  /* 0x0000580015027625 */ /* 0x040fe200078e0224 */
[C---:B------:R-:W-:Y:S02]  /*0080*/  ISETP.GE.AND P1, PT, R21.reuse, 0x4d, PT ;  /* 0x0000004d1500780c */ /* 0x040fe40003f26270 */
[C---:B------:R-:W-:Y:S02]  /*0090*/  IADD3 R49, R21.reuse, 0x1, RZ ;  /* 0x0000000115317810 */ /* 0x040fe40007ffe0ff */
[----:B------:R-:W-:Y:S02]  /*00a0*/  IADD3 R50, R21, 0x3, RZ ;  /* 0x0000000315327810 */ /* 0x000fe40007ffe0ff */
[----:B------:R-:W-:Y:S02]  /*00b0*/  ISETP.GE.AND P2, PT, R49, 0x4d, PT ;  /* 0x0000004d3100780c */ /* 0x000fe40003f46270 */
[----:B------:R-:W-:-:S05]  /*00c0*/  ISETP.GE.AND P3, PT, R50, 0x4d, PT ;  /* 0x0000004d3200780c */ /* 0x000fca0003f66270 */
[----:B------:R-:W2:Y:S01]  /*00d0*/  @!P1 LDG.E.EL.64 R6, [R2.64] ;  /* 0x0000000602069981 */ /* 0x000ea2000c2e1b00 */
[----:B------:R-:W-:-:S05]  /*00e0*/  CS2R R12, SRZ ;  /* 0x00000000000c7805 */ /* 0x000fca000001ff00 */
[----:B------:R-:W3:Y:S04]  /*00f0*/  @!P2 LDG.E.EL.64 R8, [R2.64+0x8] ;  /* 0x000008060208a981 */ /* 0x000ee8000c2e1b00 */
[----:B------:R0:W4:Y:S01]  /*0100*/  @!P3 LDG.E.EL.64 R12, [R2.64+0x18] ;  /* 0x00001806020cb981 */ /* 0x000122000c2e1b00 */
[----:B------:R-:W-:Y:S01]  /*0110*/  IADD3 R44, R21, 0x2, RZ ;  /* 0x00000002152c7810 */ /* 0x000fe20007ffe0ff */
[----:B------:R-:W-:-:S03]  /*0120*/  CS2R R10, SRZ ;  /* 0x00000000000a7805 */ /* 0x000fc6000001ff00 */
[----:B------:R-:W-:Y:S02]  /*0130*/  ISETP.GE.AND P5, PT, R44, 0x4d, PT ;  /* 0x0000004d2c00780c */ /* 0x000fe40003fa6270 */
[----:B------:R-:W-:-:S04]  /*0140*/  IADD3 R45, R21, 0x4, RZ ;  /* 0x00000004152d7810 */ /* 0x000fc80007ffe0ff */
[----:B------:R-:W-:-:S07]  /*0150*/  ISETP.GE.AND P4, PT, R45, 0x4d, PT ;  /* 0x0000004d2d00780c */ /* 0x000fce0003f86270 */
[----:B------:R0:W4:Y:S01]  /*0160*/  @!P5 LDG.E.EL.64 R10, [R2.64+0x10] ;  /* 0x00001006020ad981 */ /* 0x000122000c2e1b00 */
[----:B------:R-:W-:Y:S01]  /*0170*/  CS2R R16, SRZ ;  /* 0x0000000000107805 */ /* 0x000fe2000001ff00 */
[----:B------:R-:W-:-:S05]  /*0180*/  IMAD.WIDE R4, R45, R36, c[0x0][0x160] ;  /* 0x000058002d047625 */ /* 0x000fca00078e0224 */
[----:B------:R1:W4:Y:S01]  /*0190*/  @!P4 LDG.E.EL.64 R16, [R4.64] ;  /* 0x000000060410c981 */ /* 0x000322000c2e1b00 */
[C---:B------:R-:W-:Y:S01]  /*01a0*/  IADD3 R20, R21.reuse, 0x5, RZ ;  /* 0x0000000515147810 */ /* 0x040fe20007ffe0ff */
[----:B------:R-:W-:Y:S01]  /*01b0*/  CS2R R30, SRZ ;  /* 0x00000000001e7805 */ /* 0x000fe2000001ff00 */
[----:B------:R-:W-:Y:S01]  /*01c0*/  IADD3 R22, R21, 0x6, RZ ;  /* 0x0000000615167810 */ /* 0x000fe20007ffe0ff */
[----:B------:R-:W-:Y:S01]  /*01d0*/  CS2R R32, SRZ ;  /* 0x0000000000207805 */ /* 0x000fe2000001ff00 */
[----:B-1----:R-:W-:Y:S01]  /*01e0*/  CS2R R4, SRZ ;  /* 0x0000000000047805 */ /* 0x002fe2000001ff00 */
[----:B------:R-:W-:Y:S01]  /*01f0*/  CS2R R34, SRZ ;  /* 0x0000000000227805 */ /* 0x000fe2000001ff00 */
[----:B------:R-:W-:-:S04]  /*0200*/  IMAD.WIDE R28, R45, R36, c[0x0][0x170] ;  /* 0x00005c002d1c7625 */ /* 0x000fc800078e0224 */
[----:B------:R-:W-:-:S04]  /*0210*/  IMAD.WIDE R38, R20, R36, c[0x0][0x170] ;  /* 0x00005c0014267625 */ /* 0x000fc800078e0224 */
[----:B------:R-:W-:Y:S01]  /*0220*/  IMAD.WIDE R40, R22, R36, c[0x0][0x170] ;  /* 0x00005c0016287625 */ /* 0x000fe200078e0224 */
[----:B--2---:R-:W-:Y:S02]  /*0230*/  IADD3 R15, P6, R6, 0xc100, RZ ;  /* 0x0000c100060f7810 */ /* 0x004fe40007fde0ff */
[----:B------:R-:W-:-:S03]  /*0240*/  ISETP.GE.AND P0, PT, R7, RZ, PT ;  /* 0x000000ff0700720c */ /* 0x000fc60003f06270 */
[----:B------:R-:W-:Y:S01]  /*0250*/  IMAD.X R19, RZ, RZ, R7, P6 ;  /* 0x000000ffff137224 */ /* 0x000fe200030e0607 */
[----:B---3--:R-:W-:Y:S02]  /*0260*/  IADD3 R23, P6, R8, 0xc100, RZ ;  /* 0x0000c10008177810 */ /* 0x008fe40007fde0ff */
[----:B------:R-:W-:Y:S02]  /*0270*/  SEL R14, R15, R6, !P0 ;  /* 0x000000060f0e7207 */ /* 0x000fe40004000000 */
[----:B------:R-:W-:Y:S01]  /*0280*/  SEL R7, R19, R7, !P0 ;  /* 0x0000000713077207 */ /* 0x000fe20004000000 */
[----:B0-----:R-:W-:Y:S01]  /*0290*/  IMAD.X R3, RZ, RZ, R9, P6 ;  /* 0x000000ffff037224 */ /* 0x001fe200030e0609 */
[----:B------:R-:W-:Y:S01]  /*02a0*/  ISETP.GE.AND P0, PT, R9, RZ, PT ;  /* 0x000000ff0900720c */ /* 0x000fe20003f06270 */
[----:B------:R-:W-:Y:S01]  /*02b0*/  CS2R R18, SRZ ;  /* 0x0000000000127805 */ /* 0x000fe2000001ff00 */
[----:B----4-:R-:W-:Y:S02]  /*02c0*/  IADD3 R15, P6, R12, 0xc100, RZ ;  /* 0x0000c1000c0f7810 */ /* 0x010fe40007fde0ff */
[----:B------:R-:W-:-:S02]  /*02d0*/  SEL R0, R23, R8, !P0 ;  /* 0x0000000817007207 */ /* 0x000fc40004000000 */
[----:B------:R-:W-:Y:S02]  /*02e0*/  SEL R6, R3, R9, !P0 ;  /* 0x0000000903067207 */ /* 0x000fe40004000000 */
[----:B------:R-:W-:Y:S02]  /*02f0*/  ISETP.GE.AND P0, PT, R20, 0x4d, PT ;  /* 0x0000004d1400780c */ /* 0x000fe40003f06270 */
[----:B------:R-:W-:Y:S02]  /*0300*/  IADD3.X R3, RZ, R13, RZ, P6, !PT ;  /* 0x0000000dff037210 */ /* 0x000fe400037fe4ff */
[----:B------:R-:W-:-:S04]  /*0310*/  ISETP.GE.AND P6, PT, R13, RZ, PT ;  /* 0x000000ff0d00720c */ /* 0x000fc80003fc6270 */
[----:B------:R-:W-:Y:S01]  /*0320*/  SEL R24, R3, R13, !P6 ;  /* 0x0000000d03187207 */ /* 0x000fe20007000000 */
[----:B------:R-:W-:Y:S01]  /*0330*/  IMAD.WIDE R2, R20, R36, c[0x0][0x160] ;  /* 0x0000580014027625 */ /* 0x000fe200078e0224 */
[----:B------:R-:W-:Y:S02]  /*0340*/  SEL R15, R15, R12, !P6 ;  /* 0x0000000c0f0f7207 */ /* 0x000fe40007000000 */
[----:B------:R-:W-:Y:S01]  /*0350*/  ISETP.GT.U32.AND P6, PT, R14, 0xc0ff, PT ;  /* 0x0000c0ff0e00780c */ /* 0x000fe20003fc4070 */
[-C--:B------:R-:W-:Y:S01]  /*0360*/  IMAD.WIDE R12, R21, R36.reuse, c[0x0][0x170] ;  /* 0x00005c00150c7625 */ /* 0x080fe200078e0224 */
[----:B------:R0:W2:Y:S02]  /*0370*/  @!P0 LDG.E.EL.64 R30, [R2.64] ;  /* 0x00000006021e8981 */ /* 0x0000a4000c2e1b00 */
[----:B------:R-:W-:Y:S02]  /*0380*/  ISETP.GT.U32.AND.EX P6, PT, R7, RZ, !P1, P6 ;  /* 0x000000ff0700720c */ /* 0x000fe40004fc4160 */
[----:B------:R1:W5:Y:S01]  /*0390*/  @!P1 LDG.E.EL.64 R18, [R12.64] ;  /* 0x000000060c129981 */ /* 0x000362000c2e1b00 */
[C---:B------:R-:W-:Y:S01]  /*03a0*/  ISETP.GE.AND P1, PT, R22.reuse, 0x4d, PT ;  /* 0x0000004d1600780c */ /* 0x040fe20003f26270 */
[----:B------:R-:W-:Y:S01]  /*03b0*/  IMAD.WIDE R8, R22, R36, c[0x0][0x160] ;  /* 0x0000580016087625 */ /* 0x000fe200078e0224 */
[----:B------:R-:W-:Y:S01]  /*03c0*/  SEL R46, RZ, 0x1, !P6 ;  /* 0x00000001ff2e7807 */ /* 0x000fe20007000000 */
[----:B------:R1:W5:Y:S01]  /*03d0*/  @!P2 LDG.E.EL.64 R4, [R12.64+0x8] ;  /* 0x000008060c04a981 */ /* 0x000362000c2e1b00 */
[----:B------:R-:W-:-:S02]  /*03e0*/  ISETP.GT.U32.AND P6, PT, R0, 0xc0ff, PT ;  /* 0x0000c0ff0000780c */ /* 0x000fc40003fc4070 */
[----:B------:R-:W-:Y:S02]  /*03f0*/  IADD3 R23, R21, 0x7, RZ ;  /* 0x0000000715177810 */ /* 0x000fe40007ffe0ff */
[----:B------:R-:W-:-:S05]  /*0400*/  ISETP.GT.U32.AND.EX P6, PT, R6, RZ, !P2, P6 ;  /* 0x000000ff0600720c */ /* 0x000fca00057c4160 */
[----:B------:R3:W4:Y:S01]  /*0410*/  @!P1 LDG.E.EL.64 R32, [R8.64] ;  /* 0x0000000608209981 */ /* 0x000722000c2e1b00 */
[----:B------:R-:W-:Y:S01]  /*0420*/  ISETP.GE.AND P2, PT, R23, 0x4d, PT ;  /* 0x0000004d1700780c */ /* 0x000fe20003f46270 */
[----:B------:R-:W-:Y:S01]  /*0430*/  CS2R R6, SRZ ;  /* 0x0000000000067805 */ /* 0x000fe2000001ff00 */
[----:B------:R-:W-:Y:S02]  /*0440*/  SEL R47, RZ, 0x1fffe, !P6 ;  /* 0x0001fffeff2f7807 */ /* 0x000fe40007000000 */
[----:B------:R-:W-:-:S03]  /*0450*/  ISETP.GT.U32.AND P6, PT, R15, 0xc0ff, PT ;  /* 0x0000c0ff0f00780c */ /* 0x000fc60003fc4070 */
[----:B------:R1:W5:Y:S01]  /*0460*/  @!P3 LDG.E.EL.64 R6, [R12.64+0x18] ;  /* 0x000018060c06b981 */ /* 0x000362000c2e1b00 */
[----:B---3--:R-:W-:Y:S01]  /*0470*/  IMAD.WIDE R8, R23, R36, c[0x0][0x160] ;  /* 0x0000580017087625 */ /* 0x008fe200078e0224 */
[----:B------:R-:W-:-:S04]  /*0480*/  ISETP.GT.U32.AND.EX P3, PT, R24, RZ, !P3, P6 ;  /* 0x000000ff1800720c */ /* 0x000fc80005f64160 */
[----:B------:R3:W4:Y:S01]  /*0490*/  @!P2 LDG.E.EL.64 R34, [R8.64] ;  /* 0x000000060822a981 */ /* 0x000722000c2e1b00 */
[----:B------:R-:W-:-:S03]  /*04a0*/  IADD3 R15, P6, R10, 0xc100, RZ ;  /* 0x0000c1000a0f7810 */ /* 0x000fc60007fde0ff */
[----:B0-----:R-:W0:Y:S02]  /*04b0*/  S2R R3, SR_TID.X ;  /* 0x0000000000037919 */ /* 0x001e240000002100 */
[----:B------:R-:W-:Y:S01]  /*04c0*/  IMAD.X R25, RZ, RZ, R11, P6 ;  /* 0x000000ffff197224 */ /* 0x000fe200030e060b */
[----:B------:R-:W-:-:S04]  /*04d0*/  ISETP.GE.AND P6, PT, R11, RZ, PT ;  /* 0x000000ff0b00720c */ /* 0x000fc80003fc6270 */
[----:B------:R-:W-:Y:S02]  /*04e0*/  SEL R0, R15, R10, !P6 ;  /* 0x0000000a0f007207 */ /* 0x000fe40007000000 */
[----:B------:R-:W-:Y:S01]  /*04f0*/  CS2R R14, SRZ ;  /* 0x00000000000e7805 */ /* 0x000fe2000001ff00 */
[----:B------:R-:W-:Y:S02]  /*0500*/  SEL R10, R25, R11, !P6 ;  /* 0x0000000b190a7207 */ /* 0x000fe40007000000 */
[----:B------:R-:W-:-:S03]  /*0510*/  ISETP.GT.U32.AND P6, PT, R0, 0xc0ff, PT ;  /* 0x0000c0ff0000780c */ /* 0x000fc60003fc4070 */
[----:B------:R1:W5:Y:S01]  /*0520*/  @!P5 LDG.E.EL.64 R14, [R12.64+0x10] ;  /* 0x000010060c0ed981 */ /* 0x000362000c2e1b00 */
[----:B------:R-:W-:Y:S02]  /*0530*/  ISETP.GT.U32.AND.EX P5, PT, R10, RZ, !P5, P6 ;  /* 0x000000ff0a00720c */ /* 0x000fe40006fa4160 */
[----:B------:R-:W-:-:S05]  /*0540*/  IADD3 R11, P6, R16, 0xc100, RZ ;  /* 0x0000c100100b7810 */ /* 0x000fca0007fde0ff */
[----:B------:R-:W-:Y:S01]  /*0550*/  IMAD.X R25, RZ, RZ, R17, P6 ;  /* 0x000000ffff197224 */ /* 0x000fe200030e0611 */
[----:B------:R-:W-:Y:S02]  /*0560*/  ISETP.GE.AND P6, PT, R17, RZ, PT ;  /* 0x000000ff1100720c */ /* 0x000fe40003fc6270 */
[----:B0-----:R-:W-:Y:S01]  /*0570*/  SHF.R.U32.HI R2, RZ, 0x6, R3 ;  /* 0x00000006ff027819 */ /* 0x001fe20000011603 */
[----:B---3--:R-:W-:Y:S01]  /*0580*/  CS2R R8, SRZ ;  /* 0x0000000000087805 */ /* 0x008fe2000001ff00 */
[----:B------:R-:W-:Y:S02]  /*0590*/  SEL R0, R11, R16, !P6 ;  /* 0x000000100b007207 */ /* 0x000fe40007000000 */
[----:B------:R-:W-:Y:S02]  /*05a0*/  SGXT.U32 R2, R2, 0x3 ;  /* 0x000000030202781a */ /* 0x000fe40000000000 */
[----:B------:R-:W-:Y:S01]  /*05b0*/  SEL R16, R25, R17, !P6 ;  /* 0x0000001119107207 */ /* 0x000fe20007000000 */
[----:B------:R0:W5:Y:S01]  /*05c0*/  @!P4 LDG.E.EL.64 R8, [R28.64] ;  /* 0x000000061c08c981 */ /* 0x000162000c2e1b00 */
[----:B------:R-:W-:-:S02]  /*05d0*/  ISETP.GT.U32.AND P6, PT, R0, 0xc0ff, PT ;  /* 0x0000c0ff0000780c */ /* 0x000fc40003fc4070 */
[----:B------:R-:W-:Y:S02]  /*05e0*/  LOP3.LUT R0, R2, R21, RZ, 0xfc, !PT ;  /* 0x0000001502007212 */ /* 0x000fe400078efcff */
[----:B------:R-:W-:Y:S02]  /*05f0*/  ISETP.GT.U32.AND.EX P4, PT, R16, RZ, !P4, P6 ;  /* 0x000000ff1000720c */ /* 0x000fe40006784160 */
[----:B------:R-:W-:Y:S01]  /*0600*/  ISETP.GE.AND P6, PT, R0, 0x4d, PT ;  /* 0x0000004d0000780c */ /* 0x000fe20003fc6270 */
[----:B------:R-:W-:Y:S01]  /*0610*/  CS2R R24, SRZ ;  /* 0x0000000000187805 */ /* 0x000fe2000001ff00 */
[----:B------:R-:W-:-:S04]  /*0620*/  IMAD.WIDE R42, R23, R36, c[0x0][0x170] ;  /* 0x00005c00172a7625 */ /* 0x000fc800078e0224 */
[----:B0-----:R-:W-:-:S04]  /*0630*/  IMAD.WIDE R28, R0, R36, c[0x0][0x160] ;  /* 0x00005800001c7625 */ /* 0x001fc800078e0224 */
[----:B------:R-:W-:-:S05]  /*0640*/  IMAD.WIDE R36, R0, R36, c[0x0][0x170] ;  /* 0x00005c0000247625 */ /* 0x000fca00078e0224 */
[----:B------:R0:W5:Y:S01]  /*0650*/  @!P6 LDG.E.EL.64 R24, [R36.64] ;  /* 0x000000062418e981 */ /* 0x000162000c2e1b00 */
[----:B------:R-:W-:Y:S01]  /*0660*/  SEL R48, RZ, 0x1, !P4 ;  /* 0x00000001ff307807 */ /* 0x000fe20006000000 */
[----:B------:R-:W-:Y:S01]  /*0670*/  CS2R R16, SRZ ;  /* 0x0000000000107805 */ /* 0x000fe2000001ff00 */
[----:B------:R-:W-:-:S05]  /*0680*/  CS2R R26, SRZ ;  /* 0x00000000001a7805 */ /* 0x000fca000001ff00 */
[----:B------:R0:W5:Y:S04]  /*0690*/  @!P0 LDG.E.EL.64 R16, [R38.64] ;  /* 0x0000000626108981 */ /* 0x000168000c2e1b00 */
[----:B------:R3:W5:Y:S01]  /*06a0*/  @!P6 LDG.E.EL.64 R26, [R28.64] ;  /* 0x000000061c1ae981 */ /* 0x000762000c2e1b00 */
[----:B-1----:R-:W-:-:S06]  /*06b0*/  CS2R R12, SRZ ;  /* 0x00000000000c7805 */ /* 0x002fcc000001ff00 */
[----:B------:R0:W5:Y:S01]  /*06c0*/  @!P1 LDG.E.EL.64 R12, [R40.64] ;  /* 0x00000006280c9981 */ /* 0x000162000c2e1b00 */
[----:B------:R-:W-:Y:S01]  /*06d0*/  CS2R R10, SRZ ;  /* 0x00000000000a7805 */ /* 0x000fe2000001ff00 */
[----:B------:R-:W-:-:S04]  /*06e0*/  IADD3 R46, R46, R47, RZ ;  /* 0x0000002f2e2e7210 */ /* 0x000fc80007ffe0ff */
[----:B------:R-:W-:Y:S01]  /*06f0*/  LOP3.LUT R46, R46, 0x3, RZ, 0xc0, !PT ;  /* 0x000000032e2e7812 */ /* 0x000fe200078ec0ff */
[----:B------:R0:W5:Y:S01]  /*0700*/  @!P2 LDG.E.EL.64 R10, [R42.64] ;  /* 0x000000062a0aa981 */ /* 0x000162000c2e1b00 */
[----:B--2---:R-:W-:-:S04]  /*0710*/  IADD3 R51, P4, R30, 0xc100, RZ ;  /* 0x0000c1001e337810 */ /* 0x004fc80007f9e0ff */
[----:B------:R-:W-:Y:S02]  /*0720*/  IADD3.X R53, RZ, R31, RZ, P4, !PT ;  /* 0x0000001fff357210 */ /* 0x000fe400027fe4ff */
[----:B------:R-:W-:-:S04]  /*0730*/  ISETP.GE.AND P4, PT, R31, RZ, PT ;  /* 0x000000ff1f00720c */ /* 0x000fc80003f86270 */
[----:B------:R-:W-:Y:S02]  /*0740*/  SEL R30, R51, R30, !P4 ;  /* 0x0000001e331e7207 */ /* 0x000fe40006000000 */
[----:B------:R-:W-:Y:S02]  /*0750*/  SEL R31, R53, R31, !P4 ;  /* 0x0000001f351f7207 */ /* 0x000fe40006000000 */
[----:B------:R-:W-:-:S04]  /*0760*/  ISETP.GT.U32.AND P4, PT, R30, 0xc0ff, PT ;  /* 0x0000c0ff1e00780c */ /* 0x000fc80003f84070 */
[----:B------:R-:W-:Y:S02]  /*0770*/  ISETP.GT.U32.AND.EX P0, PT, R31, RZ, !P0, P4 ;  /* 0x000000ff1f00720c */ /* 0x000fe40004704140 */
[----:B----4-:R-:W-:-:S05]  /*0780*/  IADD3 R31, P4, R32, 0xc100, RZ ;  /* 0x0000c100201f7810 */ /* 0x010fca0007f9e0ff */
[----:B---3--:R-:W-:Y:S01]  /*0790*/  IMAD.X R29, RZ, RZ, R33, P4 ;  /* 0x000000ffff1d7224 */ /* 0x008fe200020e0621 */
[----:B------:R-:W-:-:S04]  /*07a0*/  ISETP.GE.AND P4, PT, R33, RZ, PT ;  /* 0x000000ff2100720c */ /* 0x000fc80003f86270 */
[----:B------:R-:W-:Y:S02]  /*07b0*/  SEL R28, R31, R32, !P4 ;  /* 0x000000201f1c7207 */ /* 0x000fe40006000000 */
[----:B------:R-:W-:Y:S02]  /*07c0*/  SEL R32, R29, R33, !P4 ;  /* 0x000000211d207207 */ /* 0x000fe40006000000 */
[----:B------:R-:W-:-:S04]  /*07d0*/  ISETP.GT.U32.AND P4, PT, R28, 0xc0ff, PT ;  /* 0x0000c0ff1c00780c */ /* 0x000fc80003f84070 */
[----:B------:R-:W-:Y:S02]  /*07e0*/  ISETP.GT.U32.AND.EX P1, PT, R32, RZ, !P1, P4 ;  /* 0x000000ff2000720c */ /* 0x000fe40004f24140 */
[----:B------:R-:W-:-:S05]  /*07f0*/  IADD3 R29, P4, R34, 0xc100, RZ ;  /* 0x0000c100221d7810 */ /* 0x000fca0007f9e0ff */
[----:B------:R-:W-:Y:S01]  /*0800*/  IMAD.X R31, RZ, RZ, R35, P4 ;  /* 0x000000ffff1f7224 */ /* 0x000fe200020e0623 */
[----:B------:R-:W-:-:S04]  /*0810*/  ISETP.GE.AND P4, PT, R35, RZ, PT ;  /* 0x000000ff2300720c */ /* 0x000fc80003f86270 */
[----:B------:R-:W-:Y:S02]  /*0820*/  SEL R28, R29, R34, !P4 ;  /* 0x000000221d1c7207 */ /* 0x000fe40006000000 */
[----:B------:R-:W-:Y:S02]  /*0830*/  SEL R29, RZ, 0x1fffe, !P0 ;  /* 0x0001fffeff1d7807 */ /* 0x000fe40004000000 */
[----:B------:R-:W-:Y:S02]  /*0840*/  SEL R34, R31, R35, !P4 ;  /* 0x000000231f227207 */ /* 0x000fe40006000000 */
[----:B------:R-:W-:Y:S01]  /*0850*/  ISETP.GT.U32.AND P0, PT, R28, 0xc0ff, PT ;  /* 0x0000c0ff1c00780c */ /* 0x000fe20003f04070 */
[----:B------:R-:W-:Y:S01]  /*0860*/  IMAD.IADD R48, R48, 0x1, R29 ;  /* 0x0000000130307824 */ /* 0x000fe200078e021d */
[----:B------:R-:W-:Y:S02]  /*0870*/  SEL R28, RZ, 0x4, !P5 ;  /* 0x00000004ff1c7807 */ /* 0x000fe40006800000 */
[----:B------:R-:W-:-:S02]  /*0880*/  ISETP.GT.U32.AND.EX P2, PT, R34, RZ, !P2, P0 ;  /* 0x000000ff2200720c */ /* 0x000fc40005744100 */
[----:B------:R-:W-:Y:S02]  /*0890*/  SEL R29, RZ, 0x7fff8, !P3 ;  /* 0x0007fff8ff1d7807 */ /* 0x000fe40005800000 */
[----:B------:R-:W-:Y:S02]  /*08a0*/  SEL R30, RZ, 0x4, !P1 ;  /* 0x00000004ff1e7807 */ /* 0x000fe40004800000 */
[----:B------:R-:W-:Y:S02]  /*08b0*/  SEL R31, RZ, 0x7fff8, !P2 ;  /* 0x0007fff8ff1f7807 */ /* 0x000fe40005000000 */
[----:B------:R-:W-:Y:S02]  /*08c0*/  LOP3.LUT R48, R48, 0x3, RZ, 0xc0, !PT ;  /* 0x0000000330307812 */ /* 0x000fe400078ec0ff */
[----:B------:R-:W-:Y:S02]  /*08d0*/  IADD3 R28, R46, R29, R28 ;  /* 0x0000001d2e1c7210 */ /* 0x000fe40007ffe01c */
[----:B------:R-:W-:-:S02]  /*08e0*/  IADD3 R31, R48, R31, R30 ;  /* 0x0000001f301f7210 */ /* 0x000fc40007ffe01e */
[----:B------:R-:W-:-:S05]  /*08f0*/  LOP3.LUT R28, R28, 0xf, RZ, 0xc0, !PT ;  /* 0x0000000f1c1c7812 */ /* 0x000fca00078ec0ff */
[----:B------:R-:W-:-:S05]  /*0900*/  IMAD R28, R31, 0x10, R28 ;  /* 0x000000101f1c7824 */ /* 0x000fca00078e021c */
[----:B------:R-:W-:-:S13]  /*0910*/  LOP3.LUT P0, RZ, R28, 0xff, RZ, 0xc0, !PT ;  /* 0x000000ff1cff7812 */ /* 0x000fda000780c0ff */
[----:B------:R-:W-:Y:S05]  /*0920*/  @P0 BRA `(.L_x_0) ;  /* 0x0000328000000947 */ /* 0x000fea0003800000 */
[----:B0----5:R-:W-:Y:S01]  /*0930*/  IADD3 R29, P0, R26, 0xc100, RZ ;  /* 0x0000c1001a1d7810 */ /* 0x021fe20007f1e0ff */
[----:B------:R-:W-:Y:S01]  /*0940*/  CS2R R32, SRZ ;  /* 0x0000000000207805 */ /* 0x000fe2000001ff00 */
[----:B------:R-:W-:Y:S01]  /*0950*/  ISETP.GE.AND P2, PT, R27, RZ, PT ;  /* 0x000000ff1b00720c */ /* 0x000fe20003f46270 */
[----:B------:R-:W-:Y:S01]  /*0960*/  CS2R R34, SRZ ;  /* 0x0000000000227805 */ /* 0x000fe2000001ff00 */
[-C--:B------:R-:W-:Y:S01]  /*0970*/  IADD3.X R31, RZ, R27.reuse, RZ, P0, !PT ;  /* 0x0000001bff1f7210 */ /* 0x080fe200007fe4ff */
[----:B------:R-:W-:Y:S01]  /*0980*/  CS2R R36, SRZ ;  /* 0x0000000000247805 */ /* 0x000fe2000001ff00 */
[----:B------:R-:W-:Y:S01]  /*0990*/  IADD3 R43, P0, R24, 0x4d, RZ ;  /* 0x0000004d182b7810 */ /* 0x000fe20007f1e0ff */
[----:B------:R-:W-:Y:S01]  /*09a0*/  CS2R R38, SRZ ;  /* 0x0000000000267805 */ /* 0x000fe2000001ff00 */
[----:B------:R-:W-:Y:S01]  /*09b0*/  SEL R46, R31, R27, !P2 ;  /* 0x0000001b1f2e7207 */ /* 0x000fe20005000000 */
[----:B------:R-:W-:Y:S01]  /*09c0*/  CS2R R40, SRZ ;  /* 0x0000000000287805 */ /* 0x000fe2000001ff00 */
[----:B------:R-:W-:Y:S01]  /*09d0*/  ISETP.GT.AND P5, PT, R45, 0x4c, PT ;  /* 0x0000004c2d00780c */ /* 0x000fe20003fa4270 */
[----:B------:R-:W-:Y:S01]  /*09e0*/  IMAD.X R31, RZ, RZ, R25, P0 ;  /* 0x000000ffff1f7224 */ /* 0x000fe200000e0619 */
[----:B------:R-:W-:Y:S01]  /*09f0*/  IADD3 R27, P3, R18, 0x4d, RZ ;  /* 0x0000004d121b7810 */ /* 0x000fe20007f7e0ff */
[----:B------:R-:W-:Y:S01]  /*0a00*/  UMOV UR4, URZ ;  /* 0x0000003f00047c82 */ /* 0x000fe20008000000 */
[----:B------:R-:W-:-:S02]  /*0a10*/  SEL R45, R29, R26, !P2 ;  /* 0x0000001a1d2d7207 */ /* 0x000fc40005000000 */
[----:B------:R-:W-:Y:S01]  /*0a20*/  ISETP.GE.AND P2, PT, R25, RZ, PT ;  /* 0x000000ff1900720c */ /* 0x000fe20003f46270 */
[----:B------:R-:W-:Y:S01]  /*0a30*/  IMAD.X R29, RZ, RZ, R19, P3 ;  /* 0x000000ffff1d7224 */ /* 0x000fe200018e0613 */
[----:B------:R-:W-:Y:S02]  /*0a40*/  ISETP.GT.AND P4, PT, R44, 0x4c, PT ;  /* 0x0000004c2c00780c */ /* 0x000fe40003f84270 */
[----:B------:R-:W-:Y:S02]  /*0a50*/  ISETP.GE.AND P0, PT, R19, RZ, PT ;  /* 0x000000ff1300720c */ /* 0x000fe40003f06270 */
[----:B------:R-:W-:Y:S02]  /*0a60*/  SEL R43, R43, R24, !P2 ;  /* 0x000000182b2b7207 */ /* 0x000fe40005000000 */
[----:B------:R-:W-:Y:S02]  /*0a70*/  SEL R44, R31, R25, !P2 ;  /* 0x000000191f2c7207 */ /* 0x000fe40005000000 */
[----:B------:R-:W-:-:S02]  /*0a80*/  IADD3 R31, P2, R14, 0x4d, RZ ;  /* 0x0000004d0e1f7810 */ /* 0x000fc40007f5e0ff */
[----:B------:R-:W-:Y:S02]  /*0a90*/  SEL R24, R27, R18, !P0 ;  /* 0x000000121b187207 */ /* 0x000fe40004000000 */
[----:B------:R-:W-:Y:S02]  /*0aa0*/  SEL R25, R29, R19, !P0 ;  /* 0x000000131d197207 */ /* 0x000fe40004000000 */
[----:B------:R-:W-:Y:S02]  /*0ab0*/  IADD3 R27, P3, R16, 0x4d, RZ ;  /* 0x0000004d101b7810 */ /* 0x000fe40007f7e0ff */
[----:B------:R-:W-:Y:S02]  /*0ac0*/  ISETP.GE.AND P0, PT, R15, RZ, PT ;  /* 0x000000ff0f00720c */ /* 0x000fe40003f06270 */
[----:B------:R-:W-:Y:S01]  /*0ad0*/  IADD3.X R19, RZ, R15, RZ, P2, !PT ;  /* 0x0000000fff137210 */ /* 0x000fe200017fe4ff */
[----:B------:R-:W-:Y:S01]  /*0ae0*/  IMAD.X R29, RZ, RZ, R17, P3 ;  /* 0x000000ffff1d7224 */ /* 0x000fe200018e0611 */
[----:B------:R-:W-:-:S02]  /*0af0*/  ISETP.GE.AND P2, PT, R17, RZ, PT ;  /* 0x000000ff1100720c */ /* 0x000fc40003f46270 */
[----:B------:R-:W-:Y:S02]  /*0b00*/  SEL R18, R31, R14, !P0 ;  /* 0x0000000e1f127207 */ /* 0x000fe40004000000 */
[----:B------:R-:W-:Y:S02]  /*0b10*/  SEL R19, R19, R15, !P0 ;  /* 0x0000000f13137207 */ /* 0x000fe40004000000 */
[----:B------:R-:W-:Y:S02]  /*0b20*/  IADD3 R31, P0, R12, 0x4d, RZ ;  /* 0x0000004d0c1f7810 */ /* 0x000fe40007f1e0ff */
[----:B------:R-:W-:Y:S02]  /*0b30*/  SEL R15, R27, R16, !P2 ;  /* 0x000000101b0f7207 */ /* 0x000fe40005000000 */
[----:B------:R-:W-:Y:S01]  /*0b40*/  SEL R16, R29, R17, !P2 ;  /* 0x000000111d107207 */ /* 0x000fe20005000000 */
[----:B------:R-:W-:Y:S01]  /*0b50*/  IMAD.X R17, RZ, RZ, R13, P0 ;  /* 0x000000ffff117224 */ /* 0x000fe200000e060d */
[----:B------:R-:W-:-:S02]  /*0b60*/  IADD3 R27, P3, R10, 0x4d, RZ ;  /* 0x0000004d0a1b7810 */ /* 0x000fc40007f7e0ff */
[----:B------:R-:W-:Y:S02]  /*0b70*/  ISETP.GE.AND P2, PT, R13, RZ, PT ;  /* 0x000000ff0d00720c */ /* 0x000fe40003f46270 */
[----:B------:R-:W-:Y:S02]  /*0b80*/  ISETP.GE.AND P0, PT, R11, RZ, PT ;  /* 0x000000ff0b00720c */ /* 0x000fe40003f06270 */
[----:B------:R-:W-:Y:S02]  /*0b90*/  IADD3.X R29, RZ, R11, RZ, P3, !PT ;  /* 0x0000000bff1d7210 */ /* 0x000fe40001ffe4ff */
[----:B------:R-:W-:Y:S02]  /*0ba0*/  SEL R14, R31, R12, !P2 ;  /* 0x0000000c1f0e7207 */ /* 0x000fe40005000000 */
[----:B------:R-:W-:Y:S01]  /*0bb0*/  SEL R13, R17, R13, !P2 ;  /* 0x0000000d110d7207 */ /* 0x000fe20005000000 */
[----:B------:R-:W-:Y:S01]  /*0bc0*/  CS2R R30, SRZ ;  /* 0x00000000001e7805 */ /* 0x000fe2000001ff00 */
[----:B------:R-:W-:-:S02]  /*0bd0*/  IADD3 R17, P2, R6, 0x4d, RZ ;  /* 0x0000004d06117810 */ /* 0x000fc40007f5e0ff */
[----:B------:R-:W-:Y:S02]  /*0be0*/  SEL R12, R27, R10, !P0 ;  /* 0x0000000a1b0c7207 */ /* 0x000fe40004000000 */
[----:B------:R-:W-:Y:S01]  /*0bf0*/  SEL R11, R29, R11, !P0 ;  /* 0x0000000b1d0b7207 */ /* 0x000fe20004000000 */
[----:B------:R-:W-:Y:S01]  /*0c00*/  IMAD.X R27, RZ, RZ, R7, P2 ;  /* 0x000000ffff1b7224 */ /* 0x000fe200010e0607 */
[----:B------:R-:W-:Y:S02]  /*0c10*/  ISETP.GE.AND P0, PT, R7, RZ, PT ;  /* 0x000000ff0700720c */ /* 0x000fe40003f06270 */
[----:B------:R-:W-:Y:S02]  /*0c20*/  IADD3 R29, P3, R8, 0x4d, RZ ;  /* 0x0000004d081d7810 */ /* 0x000fe40007f7e0ff */
[----:B------:R-:W-:Y:S02]  /*0c30*/  ISETP.GE.AND P2, PT, R9, RZ, PT ;  /* 0x000000ff0900720c */ /* 0x000fe40003f46270 */
[----:B------:R-:W-:Y:S01]  /*0c40*/  SEL R10, R17, R6, !P0 ;  /* 0x00000006110a7207 */ /* 0x000fe20004000000 */
[----:B------:R-:W-:Y:S01]  /*0c50*/  IMAD.X R17, RZ, RZ, R9, P3 ;  /* 0x000000ffff117224 */ /* 0x000fe200018e0609 */
[----:B------:R-:W-:-:S02]  /*0c60*/  SEL R6, R29, R8, !P2 ;  /* 0x000000081d067207 */ /* 0x000fc40005000000 */
[----:B------:R-:W-:Y:S02]  /*0c70*/  SEL R7, R27, R7, !P0 ;  /* 0x000000071b077207 */ /* 0x000fe40004000000 */
[----:B------:R-:W-:Y:S01]  /*0c80*/  ISETP.LT.U32.AND P0, PT, R18, 0x4d, PT ;  /* 0x0000004d1200780c */ /* 0x000fe20003f01070 */
[----:B------:R-:W-:Y:S01]  /*0c90*/  CS2R R26, SRZ ;  /* 0x00000000001a7805 */ /* 0x000fe2000001ff00 */
[----:B------:R-:W-:Y:S01]  /*0ca0*/  SEL R8, R17, R9, !P2 ;  /* 0x0000000911087207 */ /* 0x000fe20005000000 */
[----:B------:R-:W-:Y:S01]  /*0cb0*/  IMAD.SHL.U32 R17, R3, 0x8, RZ ;  /* 0x0000000803117824 */ /* 0x000fe200078e00ff */
[----:B------:R-:W-:Y:S02]  /*0cc0*/  ISETP.GT.AND P1, PT, R50, 0x4c, PT ;  /* 0x0000004c3200780c */ /* 0x000fe40003f24270 */
[----:B------:R-:W-:Y:S02]  /*0cd0*/  ISETP.LT.U32.AND P3, PT, R10, 0x4d, PT ;  /* 0x0000004d0a00780c */ /* 0x000fe40003f61070 */
[----:B------:R-:W-:-:S02]  /*0ce0*/  ISETP.LT.U32.AND P2, PT, R6, 0x4d, PT ;  /* 0x0000004d0600780c */ /* 0x000fc40003f41070 */
[----:B------:R-:W-:Y:S02]  /*0cf0*/  ISETP.LT.U32.OR.EX P4, PT, R19, RZ, P4, P0 ;  /* 0x000000ff1300720c */ /* 0x000fe40002781500 */
[----:B------:R-:W-:Y:S02]  /*0d00*/  IADD3 R9, P0, R4, 0x4d, RZ ;  /* 0x0000004d04097810 */ /* 0x000fe40007f1e0ff */
[----:B------:R-:W-:Y:S02]  /*0d10*/  ISETP.LT.U32.OR.EX P1, PT, R7, RZ, P1, P3 ;  /* 0x000000ff0700720c */ /* 0x000fe40000f21530 */
[----:B------:R-:W-:Y:S02]  /*0d20*/  ISETP.LT.U32.OR.EX P5, PT, R8, RZ, P5, P2 ;  /* 0x000000ff0800720c */ /* 0x000fe40002fa1520 */
[----:B------:R-:W-:Y:S02]  /*0d30*/  IADD3.X R7, RZ, R5, RZ, P0, !PT ;  /* 0x00000005ff077210 */ /* 0x000fe400007fe4ff */
[----:B------:R-:W-:-:S02]  /*0d40*/  PLOP3.LUT P4, PT, P5, P4, P1, 0x80, 0x0 ;  /* 0x000000000000781c */ /* 0x000fc40002f89010 */
[----:B------:R-:W-:Y:S02]  /*0d50*/  ISETP.GE.AND P0, PT, R5, RZ, PT ;  /* 0x000000ff0500720c */ /* 0x000fe40003f06270 */
[----:B------:R-:W-:Y:S02]  /*0d60*/  ISETP.GT.AND P1, PT, R21, 0x4c, PT ;  /* 0x0000004c1500780c */ /* 0x000fe40003f24270 */
[----:B------:R-:W-:Y:S02]  /*0d70*/  ISETP.LT.U32.AND P5, PT, R24, 0x4d, PT ;  /* 0x0000004d1800780c */ /* 0x000fe40003fa1070 */
[----:B------:R-:W-:Y:S02]  /*0d80*/  SEL R4, R9, R4, !P0 ;  /* 0x0000000409047207 */ /* 0x000fe40004000000 */
[----:B------:R-:W-:Y:S01]  /*0d90*/  SEL R5, R7, R5, !P0 ;  /* 0x0000000507057207 */ /* 0x000fe20004000000 */
[----:B------:R-:W-:Y:S01]  /*0da0*/  IMAD R7, R44, 0x600, RZ ;  /* 0x000006002c077824 */ /* 0x000fe200078e02ff */
[----:B------:R-:W-:-:S02]  /*0db0*/  ISETP.LT.U32.OR.EX P1, PT, R25, RZ, P1, P5 ;  /* 0x000000ff1900720c */ /* 0x000fc40000f21550 */
[----:B------:R-:W-:Y:S01]  /*0dc0*/  ISETP.GT.AND P3, PT, R22, 0x4c, PT ;  /* 0x0000004c1600780c */ /* 0x000fe20003f64270 */
[----:B------:R-:W-:Y:S01]  /*0dd0*/  CS2R R24, SRZ ;  /* 0x0000000000187805 */ /* 0x000fe2000001ff00 */
[----:B------:R-:W-:Y:S02]  /*0de0*/  ISETP.GT.AND P2, PT, R20, 0x4c, PT ;  /* 0x0000004c1400780c */ /* 0x000fe40003f44270 */
[----:B------:R-:W-:Y:S01]  /*0df0*/  ISETP.LT.U32.AND P0, PT, R15, 0x4d, PT ;  /* 0x0000004d0f00780c */ /* 0x000fe20003f01070 */
[----:B------:R-:W-:Y:S01]  /*0e00*/  CS2R R20, SRZ ;  /* 0x0000000000147805 */ /* 0x000fe2000001ff00 */
[----:B------:R-:W-:Y:S02]  /*0e10*/  ISETP.LT.U32.AND P5, PT, R14, 0x4d, PT ;  /* 0x0000004d0e00780c */ /* 0x000fe40003fa1070 */
[----:B------:R-:W-:Y:S02]  /*0e20*/  ISETP.LT.U32.OR.EX P2, PT, R16, RZ, P2, P0 ;  /* 0x000000ff1000720c */ /* 0x000fe40001741500 */
[----:B------:R-:W-:-:S02]  /*0e30*/  ISETP.LT.U32.OR.EX P3, PT, R13, RZ, P3, P5 ;  /* 0x000000ff0d00720c */ /* 0x000fc40001f61550 */
[----:B------:R-:W-:Y:S02]  /*0e40*/  ISETP.GT.AND P0, PT, R23, 0x4c, PT ;  /* 0x0000004c1700780c */ /* 0x000fe40003f04270 */
[----:B------:R-:W-:Y:S01]  /*0e50*/  ISETP.LT.U32.AND P5, PT, R12, 0x4d, PT ;  /* 0x0000004d0c00780c */ /* 0x000fe20003fa1070 */
[----:B------:R-:W-:Y:S01]  /*0e60*/  IMAD.MOV.U32 R12, RZ, RZ, 0x600 ;  /* 0x00000600ff0c7424 */ /* 0x000fe200078e00ff */
[----:B------:R-:W-:Y:S01]  /*0e70*/  P2R R28, PR, RZ, 0x40 ;  /* 0x00000040ff1c7803 */ /* 0x000fe20000000000 */
[----:B------:R-:W-:Y:S01]  /*0e80*/  CS2R R22, SRZ ;  /* 0x0000000000167805 */ /* 0x000fe2000001ff00 */
[----:B------:R-:W-:Y:S01]  /*0e90*/  ISETP.LT.U32.OR.EX P0, PT, R11, RZ, P0, P5 ;  /* 0x000000ff0b00720c */ /* 0x000fe20000701550 */
[-C--:B------:R-:W-:Y:S01]  /*0ea0*/  IMAD.WIDE.U32 R14, R45, R12.reuse, c[0x0][0x168] ;  /* 0x00005a002d0e7625 */ /* 0x080fe200078e000c */
[----:B------:R-:W-:Y:S02]  /*0eb0*/  ISETP.GT.AND P6, PT, R49, 0x4c, PT ;  /* 0x0000004c3100780c */ /* 0x000fe40003fc4270 */
[----:B------:R-:W-:Y:S01]  /*0ec0*/  ISETP.LT.U32.AND P5, PT, R4, 0x4d, PT ;  /* 0x0000004d0400780c */ /* 0x000fe20003fa1070 */
[----:B------:R-:W-:Y:S01]  /*0ed0*/  IMAD.WIDE.U32 R12, R43, R12, c[0x0][0x178] ;  /* 0x00005e002b0c7625 */ /* 0x000fe200078e000c */
[----:B------:R-:W-:Y:S01]  /*0ee0*/  PLOP3.LUT P3, PT, P3, P4, P2, 0x80, 0x0 ;  /* 0x000000000000781c */ /* 0x000fe20001f69020 */
[----:B------:R-:W-:Y:S01]  /*0ef0*/  CS2R R42, SRZ ;  /* 0x00000000002a7805 */ /* 0x000fe2000001ff00 */
[----:B------:R-:W-:Y:S01]  /*0f00*/  ISETP.LT.U32.OR.EX P5, PT, R5, RZ, P6, P5 ;  /* 0x000000ff0500720c */ /* 0x000fe200037a1550 */
[----:B------:R-:W-:Y:S01]  /*0f10*/  IMAD R5, R46, 0x600, RZ ;  /* 0x000006002e057824 */ /* 0x000fe200078e02ff */
[----:B------:R-:W-:Y:S01]  /*0f20*/  ISETP.NE.AND P6, PT, R28, RZ, PT ;  /* 0x000000ff1c00720c */ /* 0x000fe20003fc5270 */
[----:B------:R-:W-:Y:S01]  /*0f30*/  IMAD.IADD R16, R13, 0x1, R7 ;  /* 0x000000010d107824 */ /* 0x000fe200078e0207 */
[----:B------:R-:W-:Y:S01]  /*0f40*/  PLOP3.LUT P0, PT, P5, P3, P0, 0x80, 0x0 ;  /* 0x000000000000781c */ /* 0x000fe20002f07000 */
[----:B------:R-:W-:Y:S01]  /*0f50*/  CS2R R28, SRZ ;  /* 0x00000000001c7805 */ /* 0x000fe2000001ff00 */
[----:B------:R-:W-:Y:S01]  /*0f60*/  PLOP3.LUT P2, PT, PT, PT, PT, 0x80, 0x0 ;  /* 0x000000000000781c */ /* 0x000fe20003f4f070 */
[----:B------:R-:W-:Y:S01]  /*0f70*/  IMAD.IADD R18, R15, 0x1, R5 ;  /* 0x000000010f127824 */ /* 0x000fe200078e0205 */
[----:B------:R-:W-:-:S02]  /*0f80*/  SHF.R.U32.HI R19, RZ, 0x5, R3 ;  /* 0x00000005ff137819 */ /* 0x000fc40000011603 */
[----:B------:R-:W-:Y:S02]  /*0f90*/  PLOP3.LUT P1, PT, P0, P1, PT, 0x80, 0x0 ;  /* 0x000000000000781c */ /* 0x000fe40000723070 */
[----:B------:R-:W-:Y:S02]  /*0fa0*/  MOV R44, RZ ;  /* 0x000000ff002c7202 */ /* 0x000fe40000000f00 */
[----:B------:R-:W-:-:S03]  /*0fb0*/  LOP3.LUT R17, R17, 0x1f8, RZ, 0xc0, !PT ;  /* 0x000001f811117812 */ /* 0x000fc600078ec0ff */
.L_x_3:
[----:B------:R-:W-:Y:S01]  /*0fc0*/  BAR.SYNC.DEFER_BLOCKING 0x0 ;  /* 0x0000000000007b1d */ /* 0x000fe20000010000 */
[----:B------:R-:W-:-:S05]  /*0fd0*/  LOP3.LUT R4, R17, UR4, RZ, 0xfc, !PT ;  /* 0x0000000411047c12 */ /* 0x000fca000f8efcff */
[----:B------:R-:W-:Y:S05]  /*0fe0*/  @!P1 BRA `(.L_x_1) ;  /* 0x00002a9000009947 */ /* 0x000fea0003800000 */
[C---:B------:R-:W-:Y:S01]  /*0ff0*/  ISETP.LT.U32.AND P0, PT, R4.reuse, 0x300, PT ;  /* 0x000003000400780c */ /* 0x040fe20003f01070 */
[----:B------:R-:W-:Y:S01]  /*1000*/  CS2R R6, SRZ ;  /* 0x0000000000067805 */ /* 0x000fe2000001ff00 */
[C---:B------:R-:W-:Y:S01]  /*1010*/  SHF.L.U32 R49, R4.reuse, 0x1, RZ ;  /* 0x0000000104317819 */ /* 0x040fe200000006ff */
[----:B------:R-:W-:Y:S01]  /*1020*/  CS2R R8, SRZ ;  /* 0x0000000000087805 */ /* 0x000fe2000001ff00 */
[----:B------:R-:W-:Y:S02]  /*1030*/  ISETP.LT.U32.AND.EX P0, PT, R21, RZ, !P6, P0 ;  /* 0x000000ff1500720c */ /* 0x000fe40007701100 */
[----:B------:R-:W-:Y:S02]  /*1040*/  SHF.L.U64.HI R11, R4, 0x1, R21 ;  /* 0x00000001040b7819 */ /* 0x000fe40000010215 */
[----:B------:R-:W-:Y:S01]  /*1050*/  IADD3 R46, P3, R49, R14, RZ ;  /* 0x0000000e312e7210 */ /* 0x000fe20007f7e0ff */
[----:B------:R-:W-:-:S04]  /*1060*/  CS2R R4, SRZ ;  /* 0x0000000000047805 */ /* 0x000fc8000001ff00 */
[----:B------:R-:W-:Y:S01]  /*1070*/  IMAD.X R47, R11, 0x1, R18, P3 ;  /* 0x000000010b2f7824 */ /* 0x000fe200018e0612 */
[----:B------:R-:W-:-:S04]  /*1080*/  IADD3 R48, P3, R49, R12, RZ ;  /* 0x0000000c31307210 */ /* 0x000fc80007f7e0ff */
[----:B------:R-:W2:Y:S01]  /*1090*/  @P0 LDG.E.EL.128 R4, [R46.64] ;  /* 0x000000062e040981 */ /* 0x000ea2000c2e1d00 */
[----:B------:R-:W-:Y:S02]  /*10a0*/  IMAD.X R49, R11, 0x1, R16, P3 ;  /* 0x000000010b317824 */ /* 0x000fe400018e0610 */
[----:B------:R-:W-:Y:S01]  /*10b0*/  CS2R R10, SRZ ;  /* 0x00000000000a7805 */ /* 0x000fe2000001ff00 */
[----:B------:R-:W-:Y:S06]  /*10c0*/  BAR.SYNC.DEFER_BLOCKING 0x0 ;  /* 0x0000000000007b1d */ /* 0x000fec0000010000 */
[----:B------:R-:W3:Y:S01]  /*10d0*/  @P0 LDG.E.EL.128 R8, [R48.64] ;  /* 0x0000000630080981 */ /* 0x000ee2000c2e1d00 */
[----:B------:R-:W-:Y:S01]  /*10e0*/  PLOP3.LUT P3, PT, P2, PT, PT, 0x80, 0x0 ;  /* 0x000000000000781c */ /* 0x000fe2000176f070 */
[----:B------:R-:W-:Y:S01]  /*10f0*/  IMAD.MOV.U32 R56, RZ, RZ, 0x3f800000 ;  /* 0x3f800000ff387424 */ /* 0x000fe200078e00ff */
[----:B------:R-:W-:Y:S01]  /*1100*/  MOV R58, 0x3f800000 ;  /* 0x3f800000003a7802 */ /* 0x000fe20000000f00 */
[----:B------:R-:W-:-:S02]  /*1110*/  IMAD.MOV.U32 R59, RZ, RZ, 0x3f800000 ;  /* 0x3f800000ff3b7424 */ /* 0x000fc400078e00ff */
[----:B------:R-:W-:Y:S01]  /*1120*/  IMAD.MOV.U32 R61, RZ, RZ, 0x3f800000 ;  /* 0x3f800000ff3d7424 */ /* 0x000fe200078e00ff */
[C---:B--2---:R-:W-:Y:S01]  /*1130*/  PRMT R51, R4.reuse, 0x7632, R51 ;  /* 0x0000763204337816 */ /* 0x044fe20000000033 */
[C---:B------:R-:W-:Y:S01]  /*1140*/  IMAD.U32 R55, R5.reuse, 0x10000, RZ ;  /* 0x0001000005377824 */ /* 0x040fe200078e00ff */
[----:B------:R-:W-:Y:S01]  /*1150*/  SHF.L.U32 R57, R4, 0x10, RZ ;  /* 0x0000001004397819 */ /* 0x000fe200000006ff */
[C---:B------:R-:W-:Y:S01]  /*1160*/  IMAD.U32 R52, R6.reuse, 0x10000, RZ ;  /* 0x0001000006347824 */ /* 0x040fe200078e00ff */
[----:B------:R-:W-:Y:S01]  /*1170*/  PRMT R50, R5, 0x7632, R50 ;  /* 0x0000763205327816 */ /* 0x000fe20000000032 */
[----:B------:R-:W-:Y:S01]  /*1180*/  IMAD.U32 R54, R51, 0x10000, RZ ;  /* 0x0001000033367824 */ /* 0x000fe200078e00ff */
[C---:B------:R-:W-:Y:S02]  /*1190*/  PRMT R5, R7.reuse, 0x7632, R5 ;  /* 0x0000763207057816 */ /* 0x040fe40000000005 */
[----:B------:R-:W-:Y:S02]  /*11a0*/  SHF.L.U32 R53, R7, 0x10, RZ ;  /* 0x0000001007357819 */ /* 0x000fe400000006ff */
[----:B------:R-:W-:Y:S01]  /*11b0*/  PRMT R45, R6, 0x7632, R45 ;  /* 0x00007632062d7816 */ /* 0x000fe2000000002d */
[----:B---3--:R-:W-:Y:S01]  /*11c0*/  IMAD.U32 R4, R8, 0x10000, RZ ;  /* 0x0001000008047824 */ /* 0x008fe200078e00ff */
[----:B------:R-:W-:Y:S01]  /*11d0*/  SHF.L.U32 R47, R10, 0x10, RZ ;  /* 0x000000100a2f7819 */ /* 0x000fe200000006ff */
[----:B------:R-:W-:Y:S01]  /*11e0*/  IMAD.U32 R6, R9, 0x10000, RZ ;  /* 0x0001000009067824 */ /* 0x000fe200078e00ff */
[----:B------:R-:W-:Y:S01]  /*11f0*/  PRMT R7, R8, 0x7632, R7 ;  /* 0x0000763208077816 */ /* 0x000fe20000000007 */
[----:B------:R-:W-:Y:S01]  /*1200*/  IMAD.U32 R48, R11, 0x10000, RZ ;  /* 0x000100000b307824 */ /* 0x000fe200078e00ff */
[----:B------:R-:W-:Y:S01]  /*1210*/  PRMT R8, R9, 0x7632, R8 ;  /* 0x0000763209087816 */ /* 0x000fe20000000008 */
[----:B------:R-:W-:Y:S01]  /*1220*/  FADD R6, R55, R6 ;  /* 0x0000000637067221 */ /* 0x000fe20000000000 */
[----:B------:R-:W-:Y:S01]  /*1230*/  PRMT R9, R10, 0x7632, R9 ;  /* 0x000076320a097816 */ /* 0x000fe20000000009 */
[----:B------:R-:W-:Y:S01]  /*1240*/  FADD R10, R57, R4 ;  /* 0x00000004390a7221 */ /* 0x000fe20000000000 */
[----:B------:R-:W-:Y:S01]  /*1250*/  PRMT R46, R11, 0x7632, R46 ;  /* 0x000076320b2e7816 */ /* 0x000fe2000000002e */
[----:B------:R-:W-:Y:S01]  /*1260*/  FADD R4, R52, R47 ;  /* 0x0000002f34047221 */ /* 0x000fe20000000000 */
[----:B------:R-:W-:Y:S01]  /*1270*/  SHF.L.U32 R7, R7, 0x10, RZ ;  /* 0x0000001007077819 */ /* 0x000fe200000006ff */
[----:B------:R-:W-:Y:S01]  /*1280*/  IMAD.U32 R11, R8, 0x10000, RZ ;  /* 0x00010000080b7824 */ /* 0x000fe200078e00ff */
[----:B------:R-:W-:Y:S01]  /*1290*/  SHF.L.U32 R52, R50, 0x10, RZ ;  /* 0x0000001032347819 */ /* 0x000fe200000006ff */
[----:B------:R-:W-:Y:S01]  /*12a0*/  IMAD.U32 R50, R45, 0x10000, RZ ;  /* 0x000100002d327824 */ /* 0x000fe200078e00ff */
[----:B------:R-:W-:Y:S01]  /*12b0*/  SHF.L.U32 R46, R46, 0x10, RZ ;  /* 0x000000102e2e7819 */ /* 0x000fe200000006ff */
[----:B------:R-:W-:Y:S01]  /*12c0*/  IMAD.U32 R45, R5, 0x10000, RZ ;  /* 0x00010000052d7824 */ /* 0x000fe200078e00ff */
[----:B------:R-:W-:Y:S01]  /*12d0*/  FADD R5, R54, R7 ;  /* 0x0000000736057221 */ /* 0x000fe20000000000 */
[----:B------:R-:W-:Y:S01]  /*12e0*/  IMAD.U32 R9, R9, 0x10000, RZ ;  /* 0x0001000009097824 */ /* 0x000fe200078e00ff */
[----:B------:R-:W-:Y:S01]  /*12f0*/  FADD R7, R52, R11 ;  /* 0x0000000b34077221 */ /* 0x000fe20000000000 */
[----:B------:R-:W-:Y:S01]  /*1300*/  FADD R8, R53, R48 ;  /* 0x0000003035087221 */ /* 0x000fe20000000000 */
[----:B------:R-:W-:Y:S01]  /*1310*/  FADD R11, R45, R46 ;  /* 0x0000002e2d0b7221 */ /* 0x000fe20000000000 */
[----:B------:R-:W-:Y:S01]  /*1320*/  FADD R9, R50, R9 ;  /* 0x0000000932097221 */ /* 0x000fe20000000000 */
[----:B------:R-:W-:Y:S01]  /*1330*/  IMAD.MOV.U32 R53, RZ, RZ, 0x3f800000 ;  /* 0x3f800000ff357424 */ /* 0x000fe200078e00ff */
[----:B------:R-:W-:Y:S01]  /*1340*/  CS2R R46, SRZ ;  /* 0x00000000002e7805 */ /* 0x000fe2000001ff00 */
[----:B------:R-:W-:Y:S01]  /*1350*/  IMAD.MOV.U32 R45, RZ, RZ, RZ ;  /* 0x000000ffff2d7224 */ /* 0x000fe200078e00ff */
[----:B------:R-:W-:Y:S01]  /*1360*/  CS2R R48, SRZ ;  /* 0x0000000000307805 */ /* 0x000fe2000001ff00 */
[----:B------:R-:W-:Y:S01]  /*1370*/  CS2R R50, SRZ ;  /* 0x0000000000327805 */ /* 0x000fe2000001ff00 */
[----:B------:R-:W-:Y:S01]  /*1380*/  MOV R52, RZ ;  /* 0x000000ff00347202 */ /* 0x000fe20000000f00 */
[----:B------:R-:W-:Y:S01]  /*1390*/  IMAD.MOV.U32 R54, RZ, RZ, 0x3f800000 ;  /* 0x3f800000ff367424 */ /* 0x000fe200078e00ff */
[----:B------:R-:W-:Y:S01]  /*13a0*/  MOV R57, 0x3f800000 ;  /* 0x3f80000000397802 */ /* 0x000fe20000000f00 */
[----:B------:R-:W-:Y:S01]  /*13b0*/  IMAD.MOV.U32 R55, RZ, RZ, 0x3f800000 ;  /* 0x3f800000ff377424 */ /* 0x000fe200078e00ff */
[----:B------:R-:W-:Y:S05]  /*13c0*/  @P2 BRA `(.L_x_2) ;  /* 0x0000078000002947 */ /* 0x000fea0003800000 */
[----:B------:R-:W-:Y:S01]  /*13d0*/  FADD R53, R20, 1 ;  /* 0x3f80000014357421 */ /* 0x000fe20000000000 */
[----:B------:R-:W-:Y:S01]  /*13e0*/  FADD R54, R23, 1 ;  /* 0x3f80000017367421 */ /* 0x000fe20000000000 */
[----:B------:R-:W-:Y:S01]  /*13f0*/  FADD R55, R22, 1 ;  /* 0x3f80000016377421 */ /* 0x000fe20000000000 */
[----:B------:R-:W-:Y:S01]  /*1400*/  FADD R57, R24, 1 ;  /* 0x3f80000018397421 */ /* 0x000fe20000000000 */
[C---:B------:R-:W-:Y:S01]  /*1410*/  FMUL R46, R53.reuse, 0.25 ;  /* 0x3e800000352e7820 */ /* 0x040fe20000400000 */
[----:B------:R-:W-:Y:S01]  /*1420*/  FSETP.GEU.AND P4, PT, |R53|, 1.175494350822287508e-38, PT ;  /* 0x008000003500780b */ /* 0x000fe20003f8e200 */
[----:B------:R-:W-:Y:S01]  /*1430*/  FMUL R52, R55, 0.25 ;  /* 0x3e80000037347820 */ /* 0x000fe20000400000 */
[----:B------:R-:W-:Y:S01]  /*1440*/  FSETP.GT.AND P2, PT, |R53|, 8.50705917302346158658e+37, PT ;  /* 0x7e8000003500780b */ /* 0x000fe20003f44200 */
[----:B------:R-:W-:Y:S01]  /*1450*/  FADD R56, R25, 1 ;  /* 0x3f80000019387421 */ /* 0x000fe20000000000 */
[----:B------:R-:W-:Y:S01]  /*1460*/  FSETP.GT.AND P5, PT, |R54|, 8.50705917302346158658e+37, PT ;  /* 0x7e8000003600780b */ /* 0x000fe20003fa4200 */
[----:B------:R-:W-:Y:S01]  /*1470*/  FMUL R58, R57, 0.25 ;  /* 0x3e800000393a7820 */ /* 0x000fe20000400000 */
[----:B------:R-:W-:Y:S01]  /*1480*/  FSEL R47, R46, R53, P2 ;  /* 0x000000352e2f7208 */ /* 0x000fe20001000000 */
[----:B------:R-:W-:Y:S01]  /*1490*/  FADD R46, R10, -R37 ;  /* 0x800000250a2e7221 */ /* 0x000fe20000000000 */
[----:B------:R-:W-:-:S03]  /*14a0*/  FMUL R59, R56, 0.25 ;  /* 0x3e800000383b7820 */ /* 0x000fc60000400000 */
[----:B------:R-:W-:Y:S02]  /*14b0*/  FMUL R45, R46, 0.25 ;  /* 0x3e8000002e2d7820 */ /* 0x000fe40000400000 */
[----:B------:R-:W-:-:S03]  /*14c0*/  @!P4 FMUL R47, R47, 16777216 ;  /* 0x4b8000002f2fc820 */ /* 0x000fc60000400000 */
[----:B------:R-:W-:Y:S01]  /*14d0*/  FSEL R49, R45, R46, P2 ;  /* 0x0000002e2d317208 */ /* 0x000fe20001000000 */
[----:B------:R0:W1:Y:S01]  /*14e0*/  MUFU.RCP R48, R47 ;  /* 0x0000002f00307308 */ /* 0x0000620000001000 */
[----:B------:R-:W-:Y:S01]  /*14f0*/  FADD R45, R5, -R38 ;  /* 0x80000026052d7221 */ /* 0x000fe20000000000 */
[----:B------:R-:W-:Y:S02]  /*1500*/  FSETP.GEU.AND P2, PT, |R55|, 1.175494350822287508e-38, PT ;  /* 0x008000003700780b */ /* 0x000fe40003f4e200 */
[----:B------:R-:W-:Y:S01]  /*1510*/  @!P4 FMUL R49, R49, 16777216 ;  /* 0x4b8000003131c820 */ /* 0x000fe20000400000 */
[----:B------:R-:W-:Y:S01]  /*1520*/  FSETP.GEU.AND P4, PT, |R54|, 1.175494350822287508e-38, PT ;  /* 0x008000003600780b */ /* 0x000fe20003f8e200 */
[----:B------:R-:W-:Y:S01]  /*1530*/  FMUL R50, R45, 0.25 ;  /* 0x3e8000002d327820 */ /* 0x000fe20000400000 */
[----:B0-----:R-:W-:-:S04]  /*1540*/  FADD R47, R7, -R40 ;  /* 0x80000028072f7221 */ /* 0x001fc80000000000 */
[----:B------:R-:W-:Y:S01]  /*1550*/  FSEL R50, R50, R45, P5 ;  /* 0x0000002d32327208 */ /* 0x000fe20002800000 */
[----:B------:R-:W-:Y:S01]  /*1560*/  FMUL R60, R47, 0.25 ;  /* 0x3e8000002f3c7820 */ /* 0x000fe20000400000 */
[----:B-1----:R-:W-:Y:S01]  /*1570*/  FFMA R63, R48, R49, R37 ;  /* 0x00000031303f7223 */ /* 0x002fe20000000025 */
[----:B------:R-:W-:Y:S01]  /*1580*/  FMUL R49, R54, 0.25 ;  /* 0x3e80000036317820 */ /* 0x000fe20000400000 */
[----:B------:R-:W-:-:S03]  /*1590*/  FADD R48, R6, -R39 ;  /* 0x8000002706307221 */ /* 0x000fc60000000000 */
[----:B------:R-:W-:Y:S01]  /*15a0*/  @!P4 FMUL R50, R50, 16777216 ;  /* 0x4b8000003232c820 */ /* 0x000fe20000400000 */
[----:B------:R-:W-:Y:S01]  /*15b0*/  FADD R10, R10, -R63 ;  /* 0x8000003f0a0a7221 */ /* 0x000fe20000000000 */
[----:B------:R-:W-:Y:S01]  /*15c0*/  FSEL R49, R49, R54, P5 ;  /* 0x0000003631317208 */ /* 0x000fe20002800000 */
[----:B------:R-:W-:Y:S01]  /*15d0*/  FMUL R51, R48, 0.25 ;  /* 0x3e80000030337820 */ /* 0x000fe20000400000 */
[----:B------:R-:W-:Y:S01]  /*15e0*/  FSETP.GT.AND P5, PT, |R55|, 8.50705917302346158658e+37, PT ;  /* 0x7e8000003700780b */ /* 0x000fe20003fa4200 */
[----:B------:R-:W-:Y:S02]  /*15f0*/  FFMA R46, R46, R10, R29 ;  /* 0x0000000a2e2e7223 */ /* 0x000fe4000000001d */
[----:B------:R-:W-:Y:S01]  /*1600*/  @!P4 FMUL R49, R49, 16777216 ;  /* 0x4b8000003131c820 */ /* 0x000fe20000400000 */
[----:B------:R-:W-:Y:S02]  /*1610*/  FSEL R52, R52, R55, P5 ;  /* 0x0000003734347208 */ /* 0x000fe40002800000 */
[----:B------:R-:W-:-:S02]  /*1620*/  FSEL R51, R51, R48, P5 ;  /* 0x0000003033337208 */ /* 0x000fc40002800000 */
[----:B------:R-:W-:Y:S01]  /*1630*/  FSETP.GT.AND P5, PT, |R57|, 8.50705917302346158658e+37, PT ;  /* 0x7e8000003900780b */ /* 0x000fe20003fa4200 */
[----:B------:R-:W-:Y:S01]  /*1640*/  @!P2 FMUL R52, R52, 16777216 ;  /* 0x4b8000003434a820 */ /* 0x000fe20000400000 */
[----:B------:R-:W0:Y:S01]  /*1650*/  MUFU.RCP R49, R49 ;  /* 0x0000003100317308 */ /* 0x000e220000001000 */
[----:B------:R-:W-:Y:S01]  /*1660*/  @!P2 FMUL R51, R51, 16777216 ;  /* 0x4b8000003333a820 */ /* 0x000fe20000400000 */
[----:B------:R-:W-:Y:S02]  /*1670*/  FSETP.GEU.AND P2, PT, |R56|, 1.175494350822287508e-38, PT ;  /* 0x008000003800780b */ /* 0x000fe40003f4e200 */
[----:B------:R-:W-:Y:S02]  /*1680*/  FSEL R58, R58, R57, P5 ;  /* 0x000000393a3a7208 */ /* 0x000fe40002800000 */
[----:B------:R-:W-:Y:S02]  /*1690*/  FSEL R60, R60, R47, P5 ;  /* 0x0000002f3c3c7208 */ /* 0x000fe40002800000 */
[----:B------:R-:W-:Y:S01]  /*16a0*/  FSETP.GT.AND P5, PT, |R56|, 8.50705917302346158658e+37, PT ;  /* 0x7e8000003800780b */ /* 0x000fe20003fa4200 */
[----:B------:R-:W1:Y:S01]  /*16b0*/  MUFU.RCP R52, R52 ;  /* 0x0000003400347308 */ /* 0x000e620000001000 */
[----:B------:R-:W-:-:S02]  /*16c0*/  FSETP.GEU.AND P4, PT, |R57|, 1.175494350822287508e-38, PT ;  /* 0x008000003900780b */ /* 0x000fc40003f8e200 */
[----:B------:R-:W-:Y:S01]  /*16d0*/  FSEL R62, R59, R56, P5 ;  /* 0x000000383b3e7208 */ /* 0x000fe20002800000 */
[----:B------:R-:W-:Y:S01]  /*16e0*/  FADD R59, R26, 1 ;  /* 0x3f8000001a3b7421 */ /* 0x000fe20000000000 */
[----:B0-----:R-:W-:-:S03]  /*16f0*/  FFMA R64, R49, R50, R38 ;  /* 0x0000003231407223 */ /* 0x001fc60000000026 */
[----:B------:R-:W-:Y:S01]  /*1700*/  @!P2 FMUL R62, R62, 16777216 ;  /* 0x4b8000003e3ea820 */ /* 0x000fe20000400000 */
[----:B------:R-:W-:Y:S01]  /*1710*/  FADD R50, R4, -R41 ;  /* 0x8000002904327221 */ /* 0x000fe20000000000 */
[----:B------:R-:W-:-:S03]  /*1720*/  FADD R5, R5, -R64 ;  /* 0x8000004005057221 */ /* 0x000fc60000000000 */
[----:B------:R-:W-:Y:S01]  /*1730*/  FMUL R49, R50, 0.25 ;  /* 0x3e80000032317820 */ /* 0x000fe20000400000 */
[----:B------:R-:W-:Y:S01]  /*1740*/  @!P4 FMUL R58, R58, 16777216 ;  /* 0x4b8000003a3ac820 */ /* 0x000fe20000400000 */
[----:B------:R-:W0:Y:S01]  /*1750*/  MUFU.RCP R62, R62 ;  /* 0x0000003e003e7308 */ /* 0x000e220000001000 */
[----:B------:R-:W-:Y:S01]  /*1760*/  @!P4 FMUL R60, R60, 16777216 ;  /* 0x4b8000003c3cc820 */ /* 0x000fe20000400000 */
[----:B------:R-:W-:Y:S01]  /*1770*/  FSETP.GEU.AND P4, PT, |R59|, 1.175494350822287508e-38, PT ;  /* 0x008000003b00780b */ /* 0x000fe20003f8e200 */
[----:B-1----:R-:W-:Y:S01]  /*1780*/  FFMA R65, R52, R51, R39 ;  /* 0x0000003334417223 */ /* 0x002fe20000000027 */
[----:B------:R-:W-:Y:S01]  /*1790*/  FSEL R49, R49, R50, P5 ;  /* 0x0000003231317208 */ /* 0x000fe20002800000 */
[C---:B------:R-:W-:Y:S01]  /*17a0*/  FMUL R52, R59.reuse, 0.25 ;  /* 0x3e8000003b347820 */ /* 0x040fe20000400000 */
[----:B------:R-:W-:Y:S01]  /*17b0*/  FSETP.GT.AND P5, PT, |R59|, 8.50705917302346158658e+37, PT ;  /* 0x7e8000003b00780b */ /* 0x000fe20003fa4200 */
[----:B------:R-:W-:Y:S01]  /*17c0*/  FFMA R45, R45, R5, R30 ;  /* 0x000000052d2d7223 */ /* 0x000fe2000000001e */
[----:B------:R1:W2:Y:S01]  /*17d0*/  MUFU.RCP R61, R58 ;  /* 0x0000003a003d7308 */ /* 0x0002a20000001000 */
[----:B------:R-:W-:Y:S01]  /*17e0*/  @!P2 FMUL R49, R49, 16777216 ;  /* 0x4b8000003131a820 */ /* 0x000fe20000400000 */
[----:B------:R-:W-:Y:S01]  /*17f0*/  FSEL R52, R52, R59, P5 ;  /* 0x0000003b34347208 */ /* 0x000fe20002800000 */
[----:B------:R-:W-:-:S04]  /*1800*/  FADD R5, R6, -R65 ;  /* 0x8000004106057221 */ /* 0x000fc80000000000 */
[----:B------:R-:W-:Y:S01]  /*1810*/  @!P4 FMUL R52, R52, 16777216 ;  /* 0x4b8000003434c820 */ /* 0x000fe20000400000 */
[----:B0-----:R-:W-:Y:S01]  /*1820*/  FFMA R67, R62, R49, R41 ;  /* 0x000000313e437223 */ /* 0x001fe20000000029 */
[----:B------:R-:W-:Y:S01]  /*1830*/  FADD R49, R9, -R42 ;  /* 0x8000002a09317221 */ /* 0x000fe20000000000 */
[----:B-1----:R-:W-:Y:S01]  /*1840*/  FADD R58, R27, 1 ;  /* 0x3f8000001b3a7421 */ /* 0x002fe20000000000 */
[----:B------:R0:W1:Y:S01]  /*1850*/  MUFU.RCP R51, R52 ;  /* 0x0000003400337308 */ /* 0x0000620000001000 */
[----:B------:R-:W-:Y:S01]  /*1860*/  FFMA R48, R48, R5, R31 ;  /* 0x0000000530307223 */ /* 0x000fe2000000001f */
[----:B------:R-:W-:Y:S02]  /*1870*/  FADD R4, R4, -R67 ;  /* 0x8000004304047221 */ /* 0x000fe40000000000 */
[C---:B------:R-:W-:Y:S01]  /*1880*/  FSETP.GT.AND P2, PT, |R58|.reuse, 8.50705917302346158658e+37, PT ;  /* 0x7e8000003a00780b */ /* 0x040fe20003f44200 */
[----:B--2---:R-:W-:Y:S01]  /*1890*/  FFMA R66, R61, R60, R40 ;  /* 0x0000003c3d427223 */ /* 0x004fe20000000028 */
[----:B------:R-:W-:Y:S01]  /*18a0*/  FMUL R60, R49, 0.25 ;  /* 0x3e800000313c7820 */ /* 0x000fe20000400000 */
[----:B------:R-:W-:Y:S01]  /*18b0*/  FMUL R61, R58, 0.25 ;  /* 0x3e8000003a3d7820 */ /* 0x000fe20000400000 */
[----:B------:R-:W-:Y:S01]  /*18c0*/  FFMA R50, R50, R4, R33 ;  /* 0x0000000432327223 */ /* 0x000fe20000000021 */
[----:B0-----:R-:W-:Y:S01]  /*18d0*/  FADD R52, R8, -R43 ;  /* 0x8000002b08347221 */ /* 0x001fe20000000000 */
[--C-:B------:R-:W-:Y:S01]  /*18e0*/  FADD R6, R7, -R66.reuse ;  /* 0x8000004207067221 */ /* 0x100fe20000000000 */
[----:B------:R-:W-:Y:S01]  /*18f0*/  FSEL R60, R60, R49, P5 ;  /* 0x000000313c3c7208 */ /* 0x000fe20002800000 */
[----:B------:R-:W-:Y:S01]  /*1900*/  IMAD.MOV.U32 R7, RZ, RZ, R66 ;  /* 0x000000ffff077224 */ /* 0x000fe200078e0042 */
[----:B------:R-:W-:Y:S01]  /*1910*/  FSETP.GEU.AND P5, PT, |R58|, 1.175494350822287508e-38, PT ;  /* 0x008000003a00780b */ /* 0x000fe20003fae200 */
[----:B------:R-:W-:Y:S01]  /*1920*/  FFMA R47, R47, R6, R32 ;  /* 0x000000062f2f7223 */ /* 0x000fe20000000020 */
[----:B------:R-:W-:Y:S01]  /*1930*/  FSEL R62, R61, R58, P2 ;  /* 0x0000003a3d3e7208 */ /* 0x000fe20001000000 */
[----:B------:R-:W-:Y:S01]  /*1940*/  @!P4 FMUL R60, R60, 16777216 ;  /* 0x4b8000003c3cc820 */ /* 0x000fe20000400000 */
[----:B------:R-:W-:-:S03]  /*1950*/  FADD R61, R28, 1 ;  /* 0x3f8000001c3d7421 */ /* 0x000fc60000000000 */
[----:B-1----:R-:W-:Y:S01]  /*1960*/  FFMA R60, R51, R60, R42 ;  /* 0x0000003c333c7223 */ /* 0x002fe2000000002a */
[----:B------:R-:W-:Y:S01]  /*1970*/  FMUL R51, R52, 0.25 ;  /* 0x3e80000034337820 */ /* 0x000fe20000400000 */
[C---:B------:R-:W-:Y:S01]  /*1980*/  FSETP.GEU.AND P4, PT, |R61|.reuse, 1.175494350822287508e-38, PT ;  /* 0x008000003d00780b */ /* 0x040fe20003f8e200 */
[----:B------:R-:W-:-:S03]  /*1990*/  FMUL R10, R61, 0.25 ;  /* 0x3e8000003d0a7820 */ /* 0x000fc60000400000 */
[----:B------:R-:W-:Y:S01]  /*19a0*/  @!P5 FMUL R62, R62, 16777216 ;  /* 0x4b8000003e3ed820 */ /* 0x000fe20000400000 */
[----:B------:R-:W-:Y:S02]  /*19b0*/  FSEL R51, R51, R52, P2 ;  /* 0x0000003433337208 */ /* 0x000fe40001000000 */
[----:B------:R-:W-:-:S03]  /*19c0*/  FSETP.GT.AND P2, PT, |R61|, 8.50705917302346158658e+37, PT ;  /* 0x7e8000003d00780b */ /* 0x000fc60003f44200 */
[----:B------:R-:W0:Y:S01]  /*19d0*/  MUFU.RCP R62, R62 ;  /* 0x0000003e003e7308 */ /* 0x000e220000001000 */
[----:B------:R-:W-:Y:S01]  /*19e0*/  FSEL R10, R10, R61, P2 ;  /* 0x0000003d0a0a7208 */ /* 0x000fe20001000000 */
[----:B------:R-:W-:-:S04]  /*19f0*/  @!P5 FMUL R51, R51, 16777216 ;  /* 0x4b8000003333d820 */ /* 0x000fc80000400000 */
[----:B------:R-:W-:-:S04]  /*1a00*/  @!P4 FMUL R10, R10, 16777216 ;  /* 0x4b8000000a0ac820 */ /* 0x000fc80000400000 */
[----:B------:R1:W2:Y:S01]  /*1a10*/  MUFU.RCP R5, R10 ;  /* 0x0000000a00057308 */ /* 0x0002a20000001000 */
[----:B0-----:R-:W-:Y:S01]  /*1a20*/  FFMA R69, R62, R51, R43 ;  /* 0x000000333e457223 */ /* 0x001fe2000000002b */
[----:B------:R-:W-:Y:S01]  /*1a30*/  FADD R51, R11, -R44 ;  /* 0x8000002c0b337221 */ /* 0x000fe20000000000 */
[----:B-1----:R-:W-:Y:S02]  /*1a40*/  IMAD.MOV.U32 R10, RZ, RZ, R63 ;  /* 0x000000ffff0a7224 */ /* 0x002fe400078e003f */
[--C-:B------:R-:W-:Y:S01]  /*1a50*/  FADD R4, R8, -R69.reuse ;  /* 0x8000004508047221 */ /* 0x100fe20000000000 */
[----:B------:R-:W-:Y:S01]  /*1a60*/  FMUL R6, R51, 0.25 ;  /* 0x3e80000033067820 */ /* 0x000fe20000400000 */
[----:B------:R-:W-:Y:S02]  /*1a70*/  IMAD.MOV.U32 R8, RZ, RZ, R69 ;  /* 0x000000ffff087224 */ /* 0x000fe400078e0045 */
[----:B------:R-:W-:Y:S01]  /*1a80*/  FFMA R52, R52, R4, R35 ;  /* 0x0000000434347223 */ /* 0x000fe20000000023 */
[----:B------:R-:W-:-:S02]  /*1a90*/  MOV R4, R67 ;  /* 0x0000004300047202 */ /* 0x000fc40000000f00 */
[----:B------:R-:W-:-:S05]  /*1aa0*/  FSEL R6, R6, R51, P2 ;  /* 0x0000003306067208 */ /* 0x000fca0001000000 */
[----:B------:R-:W-:-:S04]  /*1ab0*/  @!P4 FMUL R6, R6, 16777216 ;  /* 0x4b8000000606c820 */ /* 0x000fc80000400000 */
[----:B--2---:R-:W-:Y:S01]  /*1ac0*/  FFMA R62, R5, R6, R44 ;  /* 0x00000006053e7223 */ /* 0x004fe2000000002c */
[--C-:B------:R-:W-:Y:S01]  /*1ad0*/  FADD R5, R9, -R60.reuse ;  /* 0x8000003c09057221 */ /* 0x100fe20000000000 */
[----:B------:R-:W-:Y:S02]  /*1ae0*/  IMAD.MOV.U32 R6, RZ, RZ, R65 ;  /* 0x000000ffff067224 */ /* 0x000fe400078e0041 */
[----:B------:R-:W-:Y:S01]  /*1af0*/  IMAD.MOV.U32 R9, RZ, RZ, R60 ;  /* 0x000000ffff097224 */ /* 0x000fe200078e003c */
[----:B------:R-:W-:Y:S01]  /*1b00*/  FFMA R49, R49, R5, R34 ;  /* 0x0000000531317223 */ /* 0x000fe20000000022 */
[----:B------:R-:W-:Y:S01]  /*1b10*/  FADD R5, R11, -R62 ;  /* 0x8000003e0b057221 */ /* 0x000fe20000000000 */
[----:B------:R-:W-:-:S03]  /*1b20*/  MOV R11, R62 ;  /* 0x0000003e000b7202 */ /* 0x000fc60000000f00 */
[----:B------:R-:W-:Y:S01]  /*1b30*/  FFMA R51, R51, R5, R36 ;  /* 0x0000000533337223 */ /* 0x000fe20000000024 */
[----:B------:R-:W-:Y:S02]  /*1b40*/  MOV R5, R64 ;  /* 0x0000004000057202 */ /* 0x000fe40000000f00 */
.L_x_2:
[----:B------:R-:W-:Y:S01]  /*1b50*/  UMOV UR4, 0x200 ;  /* 0x0000020000047882 */ /* 0x000fe20000000000 */
[----:B------:R-:W-:Y:S02]  /*1b60*/  FSEL R37, R10, R37, P0 ;  /* 0x000000250a257208 */ /* 0x000fe40000000000 */
[----:B------:R-:W-:Y:S02]  /*1b70*/  FSEL R38, R5, R38, P0 ;  /* 0x0000002605267208 */ /* 0x000fe40000000000 */
[----:B------:R-:W-:Y:S02]  /*1b80*/  FSEL R39, R6, R39, P0 ;  /* 0x0000002706277208 */ /* 0x000fe40000000000 */
[----:B------:R-:W-:Y:S02]  /*1b90*/  FSEL R40, R7, R40, P0 ;  /* 0x0000002807287208 */ /* 0x000fe40000000000 */
[----:B------:R-:W-:-:S02]  /*1ba0*/  FSEL R41, R4, R41, P0 ;  /* 0x0000002904297208 */ /* 0x000fc40000000000 */
[----:B------:R-:W-:Y:S02]  /*1bb0*/  FSEL R42, R9, R42, P0 ;  /* 0x0000002a092a7208 */ /* 0x000fe40000000000 */
        /* <DEDUP_REMOVED lines=12> */
[----:B------:R-:W-:Y:S02]  /*1c80*/  PLOP3.LUT P2, PT, PT, PT, PT, 0x8, 0x0 ;  /* 0x000000000000781c */ /* 0x000fe40003f4e170 */
[----:B------:R-:W-:Y:S02]  /*1c90*/  FSEL R22, R55, R22, P0 ;  /* 0x0000001637167208 */ /* 0x000fe40000000000 */
[----:B------:R-:W-:Y:S02]  /*1ca0*/  FSEL R24, R57, R24, P0 ;  /* 0x0000001839187208 */ /* 0x000fe40000000000 */
[----:B------:R-:W-:Y:S02]  /*1cb0*/  FSEL R25, R56, R25, P0 ;  /* 0x0000001938197208 */ /* 0x000fe40000000000 */
[----:B------:R-:W-:-:S02]  /*1cc0*/  FSEL R26, R59, R26, P0 ;  /* 0x0000001a3b1a7208 */ /* 0x000fc40000000000 */
[----:B------:R-:W-:Y:S02]  /*1cd0*/  FSEL R27, R58, R27, P0 ;  /* 0x0000001b3a1b7208 */ /* 0x000fe40000000000 */
[----:B------:R-:W-:Y:S01]  /*1ce0*/  FSEL R28, R61, R28, P0 ;  /* 0x0000001c3d1c7208 */ /* 0x000fe20000000000 */
[----:B------:R-:W-:Y:S05]  /*1cf0*/  @P3 BRA `(.L_x_3) ;  /* 0xfffff2c000003947 */ /* 0x000fea000383ffff */
[----:B------:R-:W-:Y:S01]  /*1d00*/  FADD R7, R20, R23 ;  /* 0x0000001714077221 */ /* 0x000fe20000000000 */
[----:B------:R-:W-:Y:S01]  /*1d10*/  FMUL R8, R23, 0.25 ;  /* 0x3e80000017087820 */ /* 0x000fe20000400000 */
[----:B------:R-:W-:Y:S01]  /*1d20*/  FADD R29, R29, R30 ;  /* 0x0000001e1d1d7221 */ /* 0x000fe20000000000 */
[C---:B------:R-:W-:Y:S01]  /*1d30*/  FMUL R13, R22.reuse, 0.25 ;  /* 0x3e800000160d7820 */ /* 0x040fe20000400000 */
[----:B------:R-:W-:Y:S01]  /*1d40*/  FADD R11, R22, R7 ;  /* 0x00000007160b7221 */ /* 0x000fe20000000000 */
[C---:B------:R-:W-:Y:S01]  /*1d50*/  FSETP.GT.AND P0, PT, |R7|.reuse, 8.50705917302346158658e+37, PT ;  /* 0x7e8000000700780b */ /* 0x040fe20003f04200 */
[----:B------:R-:W-:Y:S01]  /*1d60*/  FMUL R15, R24, 0.25 ;  /* 0x3e800000180f7820 */ /* 0x000fe20000400000 */
[----:B------:R-:W-:Y:S01]  /*1d70*/  FSETP.GEU.AND P3, PT, |R7|, 1.175494350822287508e-38, PT ;  /* 0x008000000700780b */ /* 0x000fe20003f6e200 */
[----:B------:R-:W-:Y:S01]  /*1d80*/  FMUL R10, R11, 0.25 ;  /* 0x3e8000000b0a7820 */ /* 0x000fe20000400000 */
[----:B------:R-:W-:Y:S01]  /*1d90*/  FSEL R23, R8, R23, P0 ;  /* 0x0000001708177208 */ /* 0x000fe20000000000 */
[----:B------:R-:W-:Y:S01]  /*1da0*/  FMUL R8, R7, 0.25 ;  /* 0x3e80000007087820 */ /* 0x000fe20000400000 */
[----:B------:R-:W-:Y:S01]  /*1db0*/  FSETP.GT.AND P1, PT, |R11|, 8.50705917302346158658e+37, PT ;  /* 0x7e8000000b00780b */ /* 0x000fe20003f24200 */
[----:B------:R-:W-:Y:S01]  /*1dc0*/  FADD R30, R24, R11 ;  /* 0x0000000b181e7221 */ /* 0x000fe20000000000 */
[----:B------:R-:W-:Y:S01]  /*1dd0*/  FADD R38, -R37, R38 ;  /* 0x0000002625267221 */ /* 0x000fe20000000100 */
[----:B------:R-:W-:Y:S01]  /*1de0*/  FSETP.NEU.AND P4, PT, R7, RZ, PT ;  /* 0x000000ff0700720b */ /* 0x000fe20003f8d000 */
[----:B------:R-:W-:Y:S01]  /*1df0*/  FMUL R45, R26, 0.25 ;  /* 0x3e8000001a2d7820 */ /* 0x000fe20000400000 */
[----:B------:R-:W-:Y:S01]  /*1e00*/  FSEL R8, R8, R7, P0 ;  /* 0x0000000708087208 */ /* 0x000fe20000000000 */
[----:B------:R-:W-:Y:S01]  /*1e10*/  FADD R21, R25, R30 ;  /* 0x0000001e19157221 */ /* 0x000fe20000000000 */
[----:B------:R-:W-:Y:S01]  /*1e20*/  FSETP.GEU.AND P0, PT, |R11|, 1.175494350822287508e-38, PT ;  /* 0x008000000b00780b */ /* 0x000fe20003f0e200 */
[----:B------:R-:W-:Y:S01]  /*1e30*/  FMUL R9, R38, R38 ;  /* 0x0000002626097220 */ /* 0x000fe20000400000 */
[----:B------:R-:W-:Y:S01]  /*1e40*/  FSEL R10, R10, R11, P1 ;  /* 0x0000000b0a0a7208 */ /* 0x000fe20000800000 */
[----:B------:R-:W-:Y:S01]  /*1e50*/  @!P3 FMUL R8, R8, 16777216 ;  /* 0x4b8000000808b820 */ /* 0x000fe20000400000 */
[----:B------:R-:W-:Y:S01]  /*1e60*/  @!P3 FMUL R23, R23, 16777216 ;  /* 0x4b8000001717b820 */ /* 0x000fe20000400000 */
[----:B------:R-:W-:Y:S01]  /*1e70*/  FSETP.GT.AND P2, PT, |R30|, 8.50705917302346158658e+37, PT ;  /* 0x7e8000001e00780b */ /* 0x000fe20003f44200 */
[----:B------:R-:W-:Y:S01]  /*1e80*/  FADD R46, R26, R21 ;  /* 0x000000151a2e7221 */ /* 0x000fe20000000000 */
[----:B------:R-:W-:Y:S01]  /*1e90*/  FSEL R13, R13, R22, P1 ;  /* 0x000000160d0d7208 */ /* 0x000fe20000800000 */
[----:B------:R-:W-:Y:S01]  /*1ea0*/  FMUL R9, R20, R9 ;  /* 0x0000000914097220 */ /* 0x000fe20000400000 */
[----:B------:R-:W0:Y:S01]  /*1eb0*/  MUFU.RCP R8, R8 ;  /* 0x0000000800087308 */ /* 0x000e220000001000 */
[----:B------:R-:W-:Y:S01]  /*1ec0*/  FSETP.GEU.AND P1, PT, |R30|, 1.175494350822287508e-38, PT ;  /* 0x008000001e00780b */ /* 0x000fe20003f2e200 */
[----:B------:R-:W-:Y:S01]  /*1ed0*/  FMUL R22, R25, 0.25 ;  /* 0x3e80000019167820 */ /* 0x000fe20000400000 */
[----:B------:R-:W-:Y:S01]  /*1ee0*/  FSEL R24, R15, R24, P2 ;  /* 0x000000180f187208 */ /* 0x000fe20001000000 */
[----:B------:R-:W-:Y:S01]  /*1ef0*/  @!P0 FMUL R10, R10, 16777216 ;  /* 0x4b8000000a0a8820 */ /* 0x000fe20000400000 */
[----:B------:R-:W-:Y:S01]  /*1f00*/  FMUL R15, R30, 0.25 ;  /* 0x3e8000001e0f7820 */ /* 0x000fe20000400000 */
[C---:B------:R-:W-:Y:S01]  /*1f10*/  FMUL R20, R21.reuse, 0.25 ;  /* 0x3e80000015147820 */ /* 0x040fe20000400000 */
[----:B------:R-:W-:Y:S01]  /*1f20*/  FSETP.GT.AND P3, PT, |R21|, 8.50705917302346158658e+37, PT ;  /* 0x7e8000001500780b */ /* 0x000fe20003f64200 */
[----:B------:R-:W-:Y:S01]  /*1f30*/  @!P0 FMUL R13, R13, 16777216 ;  /* 0x4b8000000d0d8820 */ /* 0x000fe20000400000 */
[----:B------:R-:W-:Y:S01]  /*1f40*/  FSETP.GT.AND P0, PT, |R46|, 8.50705917302346158658e+37, PT ;  /* 0x7e8000002e00780b */ /* 0x000fe20003f04200 */
[----:B------:R-:W1:Y:S01]  /*1f50*/  MUFU.RCP R10, R10 ;  /* 0x0000000a000a7308 */ /* 0x000e620000001000 */
[----:B------:R-:W-:-:S02]  /*1f60*/  FSEL R15, R15, R30, P2 ;  /* 0x0000001e0f0f7208 */ /* 0x000fc40001000000 */
[----:B------:R-:W-:Y:S01]  /*1f70*/  FSETP.GEU.AND P2, PT, |R21|, 1.175494350822287508e-38, PT ;  /* 0x008000001500780b */ /* 0x000fe20003f4e200 */
[----:B------:R-:W-:Y:S01]  /*1f80*/  @!P1 FMUL R24, R24, 16777216 ;  /* 0x4b80000018189820 */ /* 0x000fe20000400000 */
[----:B------:R-:W-:Y:S01]  /*1f90*/  FSEL R25, R22, R25, P3 ;  /* 0x0000001916197208 */ /* 0x000fe20001800000 */
[----:B0-----:R-:W-:Y:S01]  /*1fa0*/  FMUL R8, R8, R23 ;  /* 0x0000001708087220 */ /* 0x001fe20000400000 */
[----:B------:R-:W-:Y:S01]  /*1fb0*/  FMUL R23, R46, 0.25 ;  /* 0x3e8000002e177820 */ /* 0x000fe20000400000 */
[----:B------:R-:W-:Y:S01]  /*1fc0*/  @!P1 FMUL R15, R15, 16777216 ;  /* 0x4b8000000f0f9820 */ /* 0x000fe20000400000 */
[----:B------:R-:W-:Y:S01]  /*1fd0*/  FSEL R20, R20, R21, P3 ;  /* 0x0000001514147208 */ /* 0x000fe20001800000 */
[----:B------:R-:W-:Y:S01]  /*1fe0*/  FMUL R22, R27, 0.25 ;  /* 0x3e8000001b167820 */ /* 0x000fe20000400000 */
[----:B------:R-:W-:Y:S02]  /*1ff0*/  FSEL R8, R8, RZ, P4 ;  /* 0x000000ff08087208 */ /* 0x000fe40002000000 */
[----:B------:R-:W-:Y:S01]  /*2000*/  FSETP.GEU.AND P3, PT, |R46|, 1.175494350822287508e-38, PT ;  /* 0x008000002e00780b */ /* 0x000fe20003f6e200 */
[----:B------:R-:W0:Y:S01]  /*2010*/  MUFU.RCP R15, R15 ;  /* 0x0000000f000f7308 */ /* 0x000e220000001000 */
[----:B------:R-:W-:Y:S01]  /*2020*/  FSEL R23, R23, R46, P0 ;  /* 0x0000002e17177208 */ /* 0x000fe20000000000 */
[----:B------:R-:W-:Y:S01]  /*2030*/  FFMA R38, R38, R8, R37 ;  /* 0x0000000826267223 */ /* 0x000fe20000000025 */
[----:B------:R-:W-:Y:S01]  /*2040*/  FFMA R8, R8, R9, R29 ;  /* 0x0000000908087223 */ /* 0x000fe2000000001d */
[----:B-1----:R-:W-:Y:S01]  /*2050*/  FMUL R10, R10, R13 ;  /* 0x0000000d0a0a7220 */ /* 0x002fe20000400000 */
[----:B------:R-:W-:Y:S01]  /*2060*/  FSEL R26, R45, R26, P0 ;  /* 0x0000001a2d1a7208 */ /* 0x000fe20000000000 */
[----:B------:R-:W-:Y:S01]  /*2070*/  FADD R39, R39, -R38 ;  /* 0x8000002627277221 */ /* 0x000fe20000000000 */
[----:B------:R-:W-:Y:S01]  /*2080*/  FSETP.NEU.AND P0, PT, R11, RZ, PT ;  /* 0x000000ff0b00720b */ /* 0x000fe20003f0d000 */
[----:B------:R-:W-:Y:S01]  /*2090*/  FADD R31, R31, R8 ;  /* 0x000000081f1f7221 */ /* 0x000fe20000000000 */
[----:B------:R-:W-:Y:S01]  /*20a0*/  FADD R13, R27, R46 ;  /* 0x0000002e1b0d7221 */ /* 0x000fe20000000000 */
[----:B------:R-:W-:Y:S01]  /*20b0*/  FMUL R8, R39, R39 ;  /* 0x0000002727087220 */ /* 0x000fe20000400000 */
[----:B------:R-:W-:Y:S01]  /*20c0*/  FSEL R10, R10, RZ, P0 ;  /* 0x000000ff0a0a7208 */ /* 0x000fe20000000000 */
[----:B------:R-:W-:Y:S01]  /*20d0*/  @!P2 FMUL R20, R20, 16777216 ;  /* 0x4b8000001414a820 */ /* 0x000fe20000400000 */
[----:B------:R-:W-:Y:S01]  /*20e0*/  FADD R9, R28, R13 ;  /* 0x0000000d1c097221 */ /* 0x000fe20000000000 */
[----:B------:R-:W-:Y:S01]  /*20f0*/  FMUL R8, R7, R8 ;  /* 0x0000000807087220 */ /* 0x000fe20000400000 */
[----:B------:R-:W-:Y:S01]  /*2100*/  FSETP.GT.AND P1, PT, |R13|, 8.50705917302346158658e+37, PT ;  /* 0x7e8000000d00780b */ /* 0x000fe20003f24200 */
[----:B------:R-:W-:Y:S01]  /*2110*/  FFMA R39, R39, R10, R38 ;  /* 0x0000000a27277223 */ /* 0x000fe20000000026 */
[C---:B------:R-:W-:Y:S01]  /*2120*/  FSETP.GEU.AND P0, PT, |R13|.reuse, 1.175494350822287508e-38, PT ;  /* 0x008000000d00780b */ /* 0x040fe20003f0e200 */
[----:B------:R-:W-:Y:S01]  /*2130*/  FFMA R31, R10, R8, R31 ;  /* 0x000000080a1f7223 */ /* 0x000fe2000000001f */
[----:B------:R-:W-:Y:S01]  /*2140*/  FMUL R10, R13, 0.25 ;  /* 0x3e8000000d0a7820 */ /* 0x000fe20000400000 */
[----:B------:R-:W-:Y:S01]  /*2150*/  @!P3 FMUL R23, R23, 16777216 ;  /* 0x4b8000001717b820 */ /* 0x000fe20000400000 */
[----:B------:R-:W-:Y:S01]  /*2160*/  @!P3 FMUL R26, R26, 16777216 ;  /* 0x4b8000001a1ab820 */ /* 0x000fe20000400000 */
[----:B------:R-:W1:Y:S01]  /*2170*/  MUFU.RCP R20, R20 ;  /* 0x0000001400147308 */ /* 0x000e620000001000 */
[----:B------:R-:W-:Y:S01]  /*2180*/  FSETP.GEU.AND P3, PT, |R9|, 1.175494350822287508e-38, PT ;  /* 0x008000000900780b */ /* 0x000fe20003f6e200 */
[----:B0-----:R-:W-:Y:S01]  /*2190*/  FMUL R15, R15, R24 ;  /* 0x000000180f0f7220 */ /* 0x001fe20000400000 */
[----:B------:R-:W-:Y:S01]  /*21a0*/  FSEL R27, R22, R27, P1 ;  /* 0x0000001b161b7208 */ /* 0x000fe20000800000 */
[----:B------:R-:W-:Y:S01]  /*21b0*/  FMUL R22, R9, 0.25 ;  /* 0x3e80000009167820 */ /* 0x000fe20000400000 */
[----:B------:R-:W-:Y:S01]  /*21c0*/  FSEL R10, R10, R13, P1 ;  /* 0x0000000d0a0a7208 */ /* 0x000fe20000800000 */
[----:B------:R-:W-:Y:S01]  /*21d0*/  @!P2 FMUL R25, R25, 16777216 ;  /* 0x4b8000001919a820 */ /* 0x000fe20000400000 */
[----:B------:R-:W-:Y:S01]  /*21e0*/  FSETP.GT.AND P1, PT, |R9|, 8.50705917302346158658e+37, PT ;  /* 0x7e8000000900780b */ /* 0x000fe20003f24200 */
[----:B------:R-:W0:Y:S01]  /*21f0*/  MUFU.RCP R23, R23 ;  /* 0x0000001700177308 */ /* 0x000e220000001000 */
[----:B------:R-:W-:Y:S01]  /*2200*/  FSETP.NEU.AND P2, PT, R30, RZ, PT ;  /* 0x000000ff1e00720b */ /* 0x000fe20003f4d000 */
[--C-:B------:R-:W-:Y:S01]  /*2210*/  FADD R40, R40, -R39.reuse ;  /* 0x8000002728287221 */ /* 0x100fe20000000000 */
[----:B------:R-:W-:Y:S01]  /*2220*/  FSEL R22, R22, R9, P1 ;  /* 0x0000000916167208 */ /* 0x000fe20000800000 */
[----:B------:R-:W-:Y:S01]  /*2230*/  @!P0 FMUL R10, R10, 16777216 ;  /* 0x4b8000000a0a8820 */ /* 0x000fe20000400000 */
[----:B------:R-:W-:Y:S01]  /*2240*/  FSEL R15, R15, RZ, P2 ;  /* 0x000000ff0f0f7208 */ /* 0x000fe20001000000 */
[----:B------:R-:W2:Y:S01]  /*2250*/  SHFL.BFLY PT, R24, R9, 0x10, 0x1f ;  /* 0x0e001f0009187f89 */ /* 0x000ea200000e0000 */
[----:B------:R-:W-:Y:S01]  /*2260*/  FSETP.NEU.AND P2, PT, R21, RZ, PT ;  /* 0x000000ff1500720b */ /* 0x000fe20003f4d000 */
[----:B------:R-:W-:Y:S01]  /*2270*/  @!P3 FMUL R22, R22, 16777216 ;  /* 0x4b8000001616b820 */ /* 0x000fe20000400000 */
[----:B-1----:R-:W-:Y:S01]  /*2280*/  FMUL R20, R20, R25 ;  /* 0x0000001914147220 */ /* 0x002fe20000400000 */
[C---:B------:R-:W-:Y:S01]  /*2290*/  FFMA R8, R40.reuse, R15, R39 ;  /* 0x0000000f28087223 */ /* 0x040fe20000000027 */
[----:B------:R-:W-:Y:S01]  /*22a0*/  FMUL R40, R40, R40 ;  /* 0x0000002828287220 */ /* 0x000fe20000400000 */
[----:B------:R-:W1:Y:S01]  /*22b0*/  MUFU.RCP R10, R10 ;  /* 0x0000000a000a7308 */ /* 0x000e620000001000 */
[----:B------:R-:W-:Y:S01]  /*22c0*/  FADD R32, R32, R31 ;  /* 0x0000001f20207221 */ /* 0x000fe20000000000 */
[----:B------:R-:W-:Y:S01]  /*22d0*/  FSEL R20, R20, RZ, P2 ;  /* 0x000000ff14147208 */ /* 0x000fe20001000000 */
[----:B------:R-:W-:Y:S01]  /*22e0*/  FMUL R40, R11, R40 ;  /* 0x000000280b287220 */ /* 0x000fe20000400000 */
[----:B------:R-:W-:Y:S01]  /*22f0*/  FMUL R11, R28, 0.25 ;  /* 0x3e8000001c0b7820 */ /* 0x000fe20000400000 */
[--C-:B------:R-:W-:Y:S01]  /*2300*/  FADD R41, R41, -R8.reuse ;  /* 0x8000000829297221 */ /* 0x100fe20000000000 */
[----:B0-----:R-:W-:Y:S01]  /*2310*/  FMUL R23, R23, R26 ;  /* 0x0000001a17177220 */ /* 0x001fe20000400000 */
[----:B------:R-:W-:Y:S01]  /*2320*/  FSETP.NEU.AND P2, PT, R46, RZ, PT ;  /* 0x000000ff2e00720b */ /* 0x000fe20003f4d000 */
[----:B------:R-:W0:Y:S01]  /*2330*/  MUFU.RCP R22, R22 ;  /* 0x0000001600167308 */ /* 0x000e220000001000 */
[----:B------:R-:W-:Y:S01]  /*2340*/  FFMA R7, R41, R20, R8 ;  /* 0x0000001429077223 */ /* 0x000fe20000000008 */
[----:B------:R-:W-:Y:S01]  /*2350*/  FSEL R11, R11, R28, P1 ;  /* 0x0000001c0b0b7208 */ /* 0x000fe20000800000 */
[----:B------:R-:W-:Y:S01]  /*2360*/  @!P0 FMUL R27, R27, 16777216 ;  /* 0x4b8000001b1b8820 */ /* 0x000fe20000400000 */
[----:B------:R-:W-:Y:S01]  /*2370*/  FSEL R23, R23, RZ, P2 ;  /* 0x000000ff17177208 */ /* 0x000fe20001000000 */
[----:B------:R-:W-:Y:S01]  /*2380*/  FFMA R32, R15, R40, R32 ;  /* 0x000000280f207223 */ /* 0x000fe20000000020 */
[----:B------:R-:W-:Y:S01]  /*2390*/  FMUL R41, R41, R41 ;  /* 0x0000002929297220 */ /* 0x000fe20000400000 */
[--C-:B------:R-:W-:Y:S01]  /*23a0*/  FADD R42, R42, -R7.reuse ;  /* 0x800000072a2a7221 */ /* 0x100fe20000000000 */
[----:B------:R-:W-:Y:S01]  /*23b0*/  @!P3 FMUL R11, R11, 16777216 ;  /* 0x4b8000000b0bb820 */ /* 0x000fe20000400000 */
[----:B-1----:R-:W-:Y:S01]  /*23c0*/  FMUL R10, R10, R27 ;  /* 0x0000001b0a0a7220 */ /* 0x002fe20000400000 */
[----:B------:R-:W-:Y:S01]  /*23d0*/  FADD R33, R33, R32 ;  /* 0x0000002021217221 */ /* 0x000fe20000000000 */
[----:B------:R-:W-:Y:S01]  /*23e0*/  FMUL R41, R30, R41 ;  /* 0x000000291e297220 */ /* 0x000fe20000400000 */
[C---:B------:R-:W-:Y:S01]  /*23f0*/  FFMA R8, R42.reuse, R23, R7 ;  /* 0x000000172a087223 */ /* 0x040fe20000000007 */
[----:B------:R-:W-:Y:S01]  /*2400*/  FSETP.NEU.AND P0, PT, R13, RZ, PT ;  /* 0x000000ff0d00720b */ /* 0x000fe20003f0d000 */
[----:B------:R-:W-:Y:S01]  /*2410*/  FMUL R42, R42, R42 ;  /* 0x0000002a2a2a7220 */ /* 0x000fe20000400000 */
[----:B------:R-:W-:Y:S01]  /*2420*/  FFMA R33, R20, R41, R33 ;  /* 0x0000002914217223 */ /* 0x000fe20000000021 */
[----:B0-----:R-:W-:Y:S01]  /*2430*/  FMUL R22, R22, R11 ;  /* 0x0000000b16167220 */ /* 0x001fe20000400000 */
[----:B--2---:R-:W-:Y:S01]  /*2440*/  FADD R11, R9, R24 ;  /* 0x00000018090b7221 */ /* 0x004fe20000000000 */
[--C-:B------:R-:W-:Y:S01]  /*2450*/  FADD R43, R43, -R8.reuse ;  /* 0x800000082b2b7221 */ /* 0x100fe20000000000 */
[----:B------:R-:W-:Y:S01]  /*2460*/  FSEL R10, R10, RZ, P0 ;  /* 0x000000ff0a0a7208 */ /* 0x000fe20000000000 */
[----:B------:R-:W-:Y:S01]  /*2470*/  FADD R34, R34, R33 ;  /* 0x0000002122227221 */ /* 0x000fe20000000000 */
[----:B------:R-:W-:Y:S01]  /*2480*/  FMUL R42, R21, R42 ;  /* 0x0000002a152a7220 */ /* 0x000fe20000400000 */
[----:B------:R-:W-:Y:S01]  /*2490*/  FSETP.GEU.AND P2, PT, |R11|, 1.175494350822287508e-38, PT ;  /* 0x008000000b00780b */ /* 0x000fe20003f4e200 */
[C---:B------:R-:W-:Y:S01]  /*24a0*/  FMUL R7, R43.reuse, R43 ;  /* 0x0000002b2b077220 */ /* 0x040fe20000400000 */
[----:B------:R-:W-:Y:S01]  /*24b0*/  FFMA R43, R43, R10, R8 ;  /* 0x0000000a2b2b7223 */ /* 0x000fe20000000008 */
[----:B------:R-:W-:Y:S01]  /*24c0*/  FSETP.NEU.AND P1, PT, R9, RZ, PT ;  /* 0x000000ff0900720b */ /* 0x000fe20003f2d000 */
[C---:B------:R-:W-:Y:S01]  /*24d0*/  FMUL R8, R11.reuse, 0.25 ;  /* 0x3e8000000b087820 */ /* 0x040fe20000400000 */
[----:B------:R-:W-:Y:S01]  /*24e0*/  FSETP.GT.AND P0, PT, |R11|, 8.50705917302346158658e+37, PT ;  /* 0x7e8000000b00780b */ /* 0x000fe20003f04200 */
[----:B------:R-:W-:Y:S01]  /*24f0*/  FFMA R34, R23, R42, R34 ;  /* 0x0000002a17227223 */ /* 0x000fe20000000022 */
[----:B------:R-:W-:Y:S01]  /*2500*/  FSEL R22, R22, RZ, P1 ;  /* 0x000000ff16167208 */ /* 0x000fe20000800000 */
[--C-:B------:R-:W-:Y:S01]  /*2510*/  FADD R44, R44, -R43.reuse ;  /* 0x8000002b2c2c7221 */ /* 0x100fe20000000000 */
[----:B------:R-:W0:Y:S01]  /*2520*/  SHFL.BFLY PT, R26, R11, 0x8, 0x1f ;  /* 0x0d001f000b1a7f89 */ /* 0x000e2200000e0000 */
[----:B------:R-:W-:Y:S01]  /*2530*/  FSEL R15, R8, R11, P0 ;  /* 0x0000000b080f7208 */ /* 0x000fe20000000000 */
[----:B------:R-:W-:Y:S01]  /*2540*/  FADD R35, R35, R34 ;  /* 0x0000002223237221 */ /* 0x000fe20000000000 */
[----:B------:R-:W-:Y:S01]  /*2550*/  FMUL R7, R46, R7 ;  /* 0x000000072e077220 */ /* 0x000fe20000400000 */
[C---:B------:R-:W-:Y:S01]  /*2560*/  FFMA R43, R44.reuse, R22, R43 ;  /* 0x000000162c2b7223 */ /* 0x040fe2000000002b */
[----:B------:R-:W-:Y:S01]  /*2570*/  FMUL R8, R44, R44 ;  /* 0x0000002c2c087220 */ /* 0x000fe20000400000 */
[----:B------:R-:W-:Y:S01]  /*2580*/  @!P2 FMUL R15, R15, 16777216 ;  /* 0x4b8000000f0fa820 */ /* 0x000fe20000400000 */
[----:B------:R-:W-:Y:S01]  /*2590*/  FFMA R7, R10, R7, R35 ;  /* 0x000000070a077223 */ /* 0x000fe20000000023 */
[----:B------:R-:W-:Y:S01]  /*25a0*/  FSETP.NEU.AND P1, PT, R11, RZ, PT ;  /* 0x000000ff0b00720b */ /* 0x000fe20003f2d000 */
[----:B------:R-:W1:Y:S01]  /*25b0*/  SHFL.BFLY PT, R10, R43, 0x10, 0x1f ;  /* 0x0e001f002b0a7f89 */ /* 0x000e6200000e0000 */
[----:B------:R-:W-:Y:S01]  /*25c0*/  FMUL R8, R13, R8 ;  /* 0x000000080d087220 */ /* 0x000fe20000400000 */
[----:B------:R-:W-:Y:S01]  /*25d0*/  FADD R7, R36, R7 ;  /* 0x0000000724077221 */ /* 0x000fe20000000000 */
[----:B------:R-:W2:Y:S01]  /*25e0*/  MUFU.RCP R15, R15 ;  /* 0x0000000f000f7308 */ /* 0x000ea20000001000 */
[----:B------:R-:W-:Y:S01]  /*25f0*/  @P0 FMUL R24, R24, 0.25 ;  /* 0x3e80000018180820 */ /* 0x000fe20000400000 */
[----:B------:R-:W-:Y:S01]  /*2600*/  LOP3.LUT R19, R19, 0x1, RZ, 0xc0, !PT ;  /* 0x0000000113137812 */ /* 0x000fe200078ec0ff */
[----:B------:R-:W-:Y:S01]  /*2610*/  FFMA R7, R22, R8, R7 ;  /* 0x0000000816077223 */ /* 0x000fe20000000007 */
[----:B------:R-:W-:Y:S01]  /*2620*/  LOP3.LUT R36, R3, 0x1ff, RZ, 0xc0, !PT ;  /* 0x000001ff03247812 */ /* 0x000fe200078ec0ff */
[----:B------:R-:W-:Y:S01]  /*2630*/  @!P2 FMUL R24, R24, 16777216 ;  /* 0x4b8000001818a820 */ /* 0x000fe20000400000 */
[----:B------:R-:W-:-:S02]  /*2640*/  SHF.L.U32 R27, R17, 0x1, RZ ;  /* 0x00000001111b7819 */ /* 0x000fc400000006ff */
[----:B------:R-:W3:Y:S01]  /*2650*/  SHFL.BFLY PT, R8, R7, 0x10, 0x1f ;  /* 0x0e001f0007087f89 */ /* 0x000ee200000e0000 */
[----:B0-----:R-:W-:Y:S01]  /*2660*/  FADD R13, R11, R26 ;  /* 0x0000001a0b0d7221 */ /* 0x001fe20000000000 */
[----:B--2---:R-:W-:-:S04]  /*2670*/  FMUL R24, R15, R24 ;  /* 0x000000180f187220 */ /* 0x004fc80000400000 */
[C---:B------:R-:W-:Y:S01]  /*2680*/  FSETP.GEU.AND P2, PT, |R13|.reuse, 1.175494350822287508e-38, PT ;  /* 0x008000000d00780b */ /* 0x040fe20003f4e200 */
[C---:B------:R-:W-:Y:S01]  /*2690*/  FMUL R22, R13.reuse, 0.25 ;  /* 0x3e8000000d167820 */ /* 0x040fe20000400000 */
[----:B------:R-:W-:Y:S01]  /*26a0*/  FSETP.GT.AND P0, PT, |R13|, 8.50705917302346158658e+37, PT ;  /* 0x7e8000000d00780b */ /* 0x000fe20003f04200 */
[----:B------:R-:W0:Y:S01]  /*26b0*/  SHFL.BFLY PT, R28, R13, 0x4, 0x1f ;  /* 0x0c801f000d1c7f89 */ /* 0x000e2200000e0000 */
[----:B-1----:R-:W-:Y:S01]  /*26c0*/  FADD R10, -R43, R10 ;  /* 0x0000000a2b0a7221 */ /* 0x002fe20000000100 */
[----:B------:R-:W-:Y:S02]  /*26d0*/  FSEL R24, R24, RZ, P1 ;  /* 0x000000ff18187208 */ /* 0x000fe40000800000 */
[----:B------:R-:W-:Y:S01]  /*26e0*/  FSEL R22, R22, R13, P0 ;  /* 0x0000000d16167208 */ /* 0x000fe20000000000 */
[C---:B------:R-:W-:Y:S01]  /*26f0*/  FMUL R20, R10.reuse, R10 ;  /* 0x0000000a0a147220 */ /* 0x040fe20000400000 */
[----:B------:R-:W-:Y:S01]  /*2700*/  FSETP.NEU.AND P1, PT, R13, RZ, PT ;  /* 0x000000ff0d00720b */ /* 0x000fe20003f2d000 */
[----:B------:R-:W-:-:S02]  /*2710*/  FFMA R10, R10, R24, R43 ;  /* 0x000000180a0a7223 */ /* 0x000fc4000000002b */
[----:B------:R-:W-:Y:S01]  /*2720*/  FMUL R20, R9, R20 ;  /* 0x0000001409147220 */ /* 0x000fe20000400000 */
[----:B------:R-:W-:Y:S01]  /*2730*/  @!P2 FMUL R22, R22, 16777216 ;  /* 0x4b8000001616a820 */ /* 0x000fe20000400000 */
[----:B---3--:R-:W-:Y:S01]  /*2740*/  FADD R7, R7, R8 ;  /* 0x0000000807077221 */ /* 0x008fe20000000000 */
[----:B------:R-:W1:Y:S02]  /*2750*/  SHFL.BFLY PT, R9, R10, 0x8, 0x1f ;  /* 0x0d001f000a097f89 */ /* 0x000e6400000e0000 */
[----:B------:R-:W2:Y:S01]  /*2760*/  MUFU.RCP R15, R22 ;  /* 0x00000016000f7308 */ /* 0x000ea20000001000 */
[----:B------:R-:W-:Y:S01]  /*2770*/  @P0 FMUL R26, R26, 0.25 ;  /* 0x3e8000001a1a0820 */ /* 0x000fe20000400000 */
[----:B------:R-:W-:-:S03]  /*2780*/  FFMA R7, R24, R20, R7 ;  /* 0x0000001418077223 */ /* 0x000fc60000000007 */
[----:B------:R-:W-:Y:S02]  /*2790*/  @!P2 FMUL R26, R26, 16777216 ;  /* 0x4b8000001a1aa820 */ /* 0x000fe40000400000 */
[----:B------:R-:W3:Y:S01]  /*27a0*/  SHFL.BFLY PT, R8, R7, 0x8, 0x1f ;  /* 0x0d001f0007087f89 */ /* 0x000ee200000e0000 */
[----:B0-----:R-:W-:-:S04]  /*27b0*/  FADD R21, R13, R28 ;  /* 0x0000001c0d157221 */ /* 0x001fc80000000000 */
[C---:B------:R-:W-:Y:S01]  /*27c0*/  FMUL R24, R21.reuse, 0.25 ;  /* 0x3e80000015187820 */ /* 0x040fe20000400000 */
[----:B------:R-:W-:Y:S01]  /*27d0*/  FSETP.GEU.AND P2, PT, |R21|, 1.175494350822287508e-38, PT ;  /* 0x008000001500780b */ /* 0x000fe20003f4e200 */
[----:B--2---:R-:W-:Y:S01]  /*27e0*/  FMUL R15, R15, R26 ;  /* 0x0000001a0f0f7220 */ /* 0x004fe20000400000 */
[----:B------:R-:W-:Y:S01]  /*27f0*/  FSETP.GT.AND P0, PT, |R21|, 8.50705917302346158658e+37, PT ;  /* 0x7e8000001500780b */ /* 0x000fe20003f04200 */
[----:B------:R-:W0:Y:S03]  /*2800*/  SHFL.BFLY PT, R22, R21, 0x2, 0x1f ;  /* 0x0c401f0015167f89 */ /* 0x000e2600000e0000 */
[----:B------:R-:W-:Y:S01]  /*2810*/  FSEL R15, R15, RZ, P1 ;  /* 0x000000ff0f0f7208 */ /* 0x000fe20000800000 */
[----:B-1----:R-:W-:Y:S01]  /*2820*/  FADD R9, -R10, R9 ;  /* 0x000000090a097221 */ /* 0x002fe20000000100 */
[----:B------:R-:W-:Y:S02]  /*2830*/  FSEL R24, R24, R21, P0 ;  /* 0x0000001518187208 */ /* 0x000fe40000000000 */
[----:B------:R-:W-:Y:S01]  /*2840*/  FSETP.NEU.AND P1, PT, R21, RZ, PT ;  /* 0x000000ff1500720b */ /* 0x000fe20003f2d000 */
[C---:B------:R-:W-:Y:S01]  /*2850*/  FMUL R20, R9.reuse, R9 ;  /* 0x0000000909147220 */ /* 0x040fe20000400000 */
[----:B------:R-:W-:Y:S01]  /*2860*/  FFMA R9, R9, R15, R10 ;  /* 0x0000000f09097223 */ /* 0x000fe2000000000a */
[----:B------:R-:W-:-:S02]  /*2870*/  @!P2 FMUL R24, R24, 16777216 ;  /* 0x4b8000001818a820 */ /* 0x000fc40000400000 */
[----:B------:R-:W-:Y:S01]  /*2880*/  @P0 FMUL R28, R28, 0.25 ;  /* 0x3e8000001c1c0820 */ /* 0x000fe20000400000 */
[----:B------:R-:W-:Y:S01]  /*2890*/  FMUL R20, R11, R20 ;  /* 0x000000140b147220 */ /* 0x000fe20000400000 */
[----:B---3--:R-:W-:Y:S01]  /*28a0*/  FADD R8, R7, R8 ;  /* 0x0000000807087221 */ /* 0x008fe20000000000 */
[----:B------:R-:W1:Y:S01]  /*28b0*/  SHFL.BFLY PT, R10, R9, 0x4, 0x1f ;  /* 0x0c801f00090a7f89 */ /* 0x000e6200000e0000 */
[----:B------:R2:W3:Y:S01]  /*28c0*/  MUFU.RCP R11, R24 ;  /* 0x00000018000b7308 */ /* 0x0004e20000001000 */
[----:B------:R-:W-:Y:S01]  /*28d0*/  @!P2 FMUL R28, R28, 16777216 ;  /* 0x4b8000001c1ca820 */ /* 0x000fe20000400000 */
[----:B------:R-:W-:-:S05]  /*28e0*/  FFMA R8, R15, R20, R8 ;  /* 0x000000140f087223 */ /* 0x000fca0000000008 */
[----:B------:R-:W4:Y:S01]  /*28f0*/  SHFL.BFLY PT, R7, R8, 0x4, 0x1f ;  /* 0x0c801f0008077f89 */ /* 0x000f2200000e0000 */
[----:B0-----:R-:W-:-:S04]  /*2900*/  FADD R15, R21, R22 ;  /* 0x00000016150f7221 */ /* 0x001fc80000000000 */
[C---:B------:R-:W-:Y:S01]  /*2910*/  FMUL R26, R15.reuse, 0.25 ;  /* 0x3e8000000f1a7820 */ /* 0x040fe20000400000 */
[C---:B------:R-:W-:Y:S01]  /*2920*/  FSETP.GEU.AND P2, PT, |R15|.reuse, 1.175494350822287508e-38, PT ;  /* 0x008000000f00780b */ /* 0x040fe20003f4e200 */
[----:B--2---:R-:W0:Y:S01]  /*2930*/  SHFL.BFLY PT, R24, R15, 0x1, 0x1f ;  /* 0x0c201f000f187f89 */ /* 0x004e2200000e0000 */
[----:B------:R-:W-:Y:S01]  /*2940*/  FSETP.GT.AND P0, PT, |R15|, 8.50705917302346158658e+37, PT ;  /* 0x7e8000000f00780b */ /* 0x000fe20003f04200 */
[----:B---3--:R-:W-:-:S03]  /*2950*/  FMUL R11, R11, R28 ;  /* 0x0000001c0b0b7220 */ /* 0x008fc60000400000 */
[----:B------:R-:W-:Y:S02]  /*2960*/  FSEL R26, R26, R15, P0 ;  /* 0x0000000f1a1a7208 */ /* 0x000fe40000000000 */
[----:B------:R-:W-:Y:S01]  /*2970*/  FSEL R11, R11, RZ, P1 ;  /* 0x000000ff0b0b7208 */ /* 0x000fe20000800000 */
[----:B-1----:R-:W-:-:S04]  /*2980*/  FADD R10, -R9, R10 ;  /* 0x0000000a090a7221 */ /* 0x002fc80000000100 */
[----:B------:R-:W-:Y:S01]  /*2990*/  @!P2 FMUL R26, R26, 16777216 ;  /* 0x4b8000001a1aa820 */ /* 0x000fe20000400000 */
[C---:B------:R-:W-:Y:S01]  /*29a0*/  FMUL R20, R10.reuse, R10 ;  /* 0x0000000a0a147220 */ /* 0x040fe20000400000 */
[----:B------:R-:W-:Y:S01]  /*29b0*/  FFMA R9, R10, R11, R9 ;  /* 0x0000000b0a097223 */ /* 0x000fe20000000009 */
[----:B------:R-:W-:Y:S01]  /*29c0*/  @P0 FMUL R22, R22, 0.25 ;  /* 0x3e80000016160820 */ /* 0x000fe20000400000 */
[----:B------:R-:W-:Y:S01]  /*29d0*/  FSETP.NEU.AND P0, PT, R15, RZ, PT ;  /* 0x000000ff0f00720b */ /* 0x000fe20003f0d000 */
[----:B------:R-:W-:Y:S01]  /*29e0*/  FMUL R20, R13, R20 ;  /* 0x000000140d147220 */ /* 0x000fe20000400000 */
[----:B----4-:R-:W-:Y:S01]  /*29f0*/  FADD R8, R8, R7 ;  /* 0x0000000708087221 */ /* 0x010fe20000000000 */
[----:B------:R-:W1:Y:S01]  /*2a00*/  SHFL.BFLY PT, R10, R9, 0x2, 0x1f ;  /* 0x0c401f00090a7f89 */ /* 0x000e6200000e0000 */
[----:B------:R-:W-:Y:S01]  /*2a10*/  @!P2 FMUL R22, R22, 16777216 ;  /* 0x4b8000001616a820 */ /* 0x000fe20000400000 */
[----:B------:R-:W-:Y:S01]  /*2a20*/  ISETP.GE.AND P2, PT, R3, 0x10, PT ;  /* 0x000000100300780c */ /* 0x000fe20003f46270 */
[----:B------:R-:W-:-:S02]  /*2a30*/  FFMA R8, R11, R20, R8 ;  /* 0x000000140b087223 */ /* 0x000fc40000000008 */
[----:B------:R-:W2:Y:S01]  /*2a40*/  MUFU.RCP R11, R26 ;  /* 0x0000001a000b7308 */ /* 0x000ea20000001000 */
[----:B0-----:R-:W-:Y:S02]  /*2a50*/  FADD R28, R15, R24 ;  /* 0x000000180f1c7221 */ /* 0x001fe40000000000 */
[----:B------:R-:W0:Y:S02]  /*2a60*/  SHFL.BFLY PT, R7, R8, 0x2, 0x1f ;  /* 0x0c401f0008077f89 */ /* 0x000e2400000e0000 */
[C---:B------:R-:W-:Y:S01]  /*2a70*/  FMUL R13, R28.reuse, 0.25 ;  /* 0x3e8000001c0d7820 */ /* 0x040fe20000400000 */
[----:B------:R-:W-:Y:S01]  /*2a80*/  FSETP.GEU.AND P1, PT, |R28|, 1.175494350822287508e-38, PT ;  /* 0x008000001c00780b */ /* 0x000fe20003f2e200 */
[----:B--2---:R-:W-:Y:S01]  /*2a90*/  FMUL R11, R11, R22 ;  /* 0x000000160b0b7220 */ /* 0x004fe20000400000 */
[----:B------:R-:W-:Y:S01]  /*2aa0*/  IMAD.SHL.U32 R22, R2, 0x8, RZ ;  /* 0x0000000802167824 */ /* 0x000fe200078e00ff */
[----:B-1----:R-:W-:-:S03]  /*2ab0*/  FADD R10, -R9, R10 ;  /* 0x0000000a090a7221 */ /* 0x002fc60000000100 */
[----:B------:R-:W-:Y:S01]  /*2ac0*/  FSEL R11, R11, RZ, P0 ;  /* 0x000000ff0b0b7208 */ /* 0x000fe20000000000 */
[----:B------:R-:W-:Y:S01]  /*2ad0*/  IMAD R19, R19, 0x4, R22 ;  /* 0x0000000413137824 */ /* 0x000fe200078e0216 */
[----:B------:R-:W-:Y:S01]  /*2ae0*/  FSETP.GT.AND P0, PT, |R28|, 8.50705917302346158658e+37, PT ;  /* 0x7e8000001c00780b */ /* 0x000fe20003f04200 */
[C---:B------:R-:W-:Y:S02]  /*2af0*/  FMUL R20, R10.reuse, R10 ;  /* 0x0000000a0a147220 */ /* 0x040fe40000400000 */
[----:B------:R-:W-:Y:S01]  /*2b00*/  FFMA R9, R10, R11, R9 ;  /* 0x0000000b0a097223 */ /* 0x000fe20000000009 */
[----:B------:R-:W-:Y:S01]  /*2b10*/  FSEL R13, R13, R28, P0 ;  /* 0x0000001c0d0d7208 */ /* 0x000fe20000000000 */
[----:B------:R-:W-:Y:S01]  /*2b20*/  FMUL R20, R21, R20 ;  /* 0x0000001415147220 */ /* 0x000fe20000400000 */
[----:B0-----:R-:W-:Y:S02]  /*2b30*/  FADD R8, R8, R7 ;  /* 0x0000000708087221 */ /* 0x001fe40000000000 */
[----:B------:R-:W0:Y:S01]  /*2b40*/  SHFL.BFLY PT, R10, R9, 0x1, 0x1f ;  /* 0x0c201f00090a7f89 */ /* 0x000e2200000e0000 */
[----:B------:R-:W-:Y:S01]  /*2b50*/  @!P1 FMUL R13, R13, 16777216 ;  /* 0x4b8000000d0d9820 */ /* 0x000fe20000400000 */
[----:B------:R-:W-:-:S03]  /*2b60*/  FFMA R8, R11, R20, R8 ;  /* 0x000000140b087223 */ /* 0x000fc60000000008 */
[----:B------:R-:W-:Y:S01]  /*2b70*/  @P0 FMUL R24, R24, 0.25 ;  /* 0x3e80000018180820 */ /* 0x000fe20000400000 */
[----:B------:R-:W-:Y:S01]  /*2b80*/  FSETP.NEU.AND P0, PT, R28, RZ, PT ;  /* 0x000000ff1c00720b */ /* 0x000fe20003f0d000 */
[----:B------:R-:W1:Y:S01]  /*2b90*/  SHFL.BFLY PT, R7, R8, 0x1, 0x1f ;  /* 0x0c201f0008077f89 */ /* 0x000e6200000e0000 */
[----:B------:R-:W2:Y:S01]  /*2ba0*/  MUFU.RCP R13, R13 ;  /* 0x0000000d000d7308 */ /* 0x000ea20000001000 */
[----:B------:R-:W-:Y:S01]  /*2bb0*/  @!P1 FMUL R24, R24, 16777216 ;  /* 0x4b80000018189820 */ /* 0x000fe20000400000 */
[----:B------:R-:W-:-:S13]  /*2bc0*/  LOP3.LUT P1, RZ, R3, 0x1f, RZ, 0xc0, !PT ;  /* 0x0000001f03ff7812 */ /* 0x000fda000782c0ff */
[----:B------:R-:W-:Y:S01]  /*2bd0*/  @!P1 STS [R19+0x80], R28 ;  /* 0x0000801c13009388 */ /* 0x000fe20000000800 */
[----:B0-----:R-:W-:Y:S01]  /*2be0*/  FADD R10, -R9, R10 ;  /* 0x0000000a090a7221 */ /* 0x001fe20000000100 */
[----:B--2---:R-:W-:Y:S01]  /*2bf0*/  FMUL R24, R13, R24 ;  /* 0x000000180d187220 */ /* 0x004fe20000400000 */
[----:B------:R-:W-:Y:S02]  /*2c00*/  LOP3.LUT R13, R3, 0x1, RZ, 0xc0, !PT ;  /* 0x00000001030d7812 */ /* 0x000fe400078ec0ff */
[----:B------:R-:W-:Y:S02]  /*2c10*/  FMUL R20, R10, R10 ;  /* 0x0000000a0a147220 */ /* 0x000fe40000400000 */
[----:B------:R-:W-:Y:S01]  /*2c20*/  FSEL R24, R24, RZ, P0 ;  /* 0x000000ff18187208 */ /* 0x000fe20000000000 */
[----:B-1----:R-:W-:Y:S01]  /*2c30*/  FADD R7, R8, R7 ;  /* 0x0000000708077221 */ /* 0x002fe20000000000 */
[----:B------:R-:W-:-:S03]  /*2c40*/  FMUL R20, R15, R20 ;  /* 0x000000140f147220 */ /* 0x000fc60000400000 */
[----:B------:R-:W-:Y:S01]  /*2c50*/  FFMA R22, R10, R24, R9 ;  /* 0x000000180a167223 */ /* 0x000fe20000000009 */
[----:B------:R-:W-:-:S04]  /*2c60*/  FFMA R20, R24, R20, R7 ;  /* 0x0000001418147223 */ /* 0x000fc80000000007 */
[----:B------:R-:W-:Y:S04]  /*2c70*/  @!P1 STS [R19], R22 ;  /* 0x0000001613009388 */ /* 0x000fe80000000800 */
[----:B------:R0:W-:Y:S04]  /*2c80*/  @!P1 STS [R19+0x40], R20 ;  /* 0x0000401413009388 */ /* 0x0001e80000000800 */
[----:B------:R-:W-:Y:S01]  /*2c90*/  BAR.SYNC.DEFER_BLOCKING 0x0 ;  /* 0x0000000000007b1d */ /* 0x000fe20000010000 */
[----:B0-----:R-:W-:-:S04]  /*2ca0*/  IMAD.MOV.U32 R19, RZ, RZ, 0x2 ;  /* 0x00000002ff137424 */ /* 0x001fc800078e00ff */
[CC--:B------:R-:W-:Y:S01]  /*2cb0*/  IMAD.WIDE.U32 R32, R36.reuse, R19.reuse, c[0x0][0x180] ;  /* 0x0000600024207625 */ /* 0x0c0fe200078e0013 */
[----:B------:R-:W0:Y:S04]  /*2cc0*/  @!P2 LDS R5, [R3.X4+0x80] ;  /* 0x000080000305a984 */ /* 0x000e280000004800 */
[----:B------:R-:W1:Y:S04]  /*2cd0*/  @!P2 LDS R4, [R3.X4] ;  /* 0x000000000304a984 */ /* 0x000e680000004800 */
[----:B------:R-:W-:Y:S01]  /*2ce0*/  @!P2 LDS R6, [R3.X4+0x40] ;  /* 0x000040000306a984 */ /* 0x000fe20000004800 */
[----:B------:R-:W-:Y:S01]  /*2cf0*/  IMAD.WIDE.U32 R34, R36, R19, c[0x0][0x188] ;  /* 0x0000620024227625 */ /* 0x000fe200078e0013 */
[----:B------:R-:W-:Y:S01]  /*2d00*/  CS2R R22, SRZ ;  /* 0x0000000000167805 */ /* 0x000fe2000001ff00 */
[----:B------:R-:W-:Y:S01]  /*2d10*/  IADD3 R26, P2, R27, R12, RZ ;  /* 0x0000000c1b1a7210 */ /* 0x000fe20007f5e0ff */
[----:B0-----:R-:W0:Y:S04]  /*2d20*/  SHFL.BFLY PT, R8, R5, 0x1, 0x1f ;  /* 0x0c201f0005087f89 */ /* 0x001e2800000e0000 */
[----:B-1----:R-:W1:Y:S01]  /*2d30*/  SHFL.BFLY PT, R7, R4, 0x1, 0x1f ;  /* 0x0c201f0004077f89 */ /* 0x002e6200000e0000 */
[----:B0-----:R-:W-:-:S04]  /*2d40*/  FADD R10, R5, R8 ;  /* 0x00000008050a7221 */ /* 0x001fc80000000000 */
[C---:B------:R-:W-:Y:S01]  /*2d50*/  FMUL R9, R10.reuse, 0.25 ;  /* 0x3e8000000a097820 */ /* 0x040fe20000400000 */
[----:B------:R-:W-:Y:S01]  /*2d60*/  FSETP.GEU.AND P1, PT, |R10|, 1.175494350822287508e-38, PT ;  /* 0x008000000a00780b */ /* 0x000fe20003f2e200 */
[----:B-1----:R-:W-:Y:S01]  /*2d70*/  FADD R7, -R4, R7 ;  /* 0x0000000704077221 */ /* 0x002fe20000000100 */
[----:B------:R-:W-:-:S03]  /*2d80*/  FSETP.GT.AND P0, PT, |R10|, 8.50705917302346158658e+37, PT ;  /* 0x7e8000000a00780b */ /* 0x000fc60003f04200 */
[----:B------:R-:W-:Y:S01]  /*2d90*/  FMUL R20, R7, R7 ;  /* 0x0000000707147220 */ /* 0x000fe20000400000 */
[----:B------:R-:W-:Y:S02]  /*2da0*/  FSEL R11, R9, R10, P0 ;  /* 0x0000000a090b7208 */ /* 0x000fe40000000000 */
[----:B------:R-:W0:Y:S01]  /*2db0*/  SHFL.BFLY PT, R9, R6, 0x1, 0x1f ;  /* 0x0c201f0006097f89 */ /* 0x000e2200000e0000 */
[----:B------:R-:W-:-:S04]  /*2dc0*/  FMUL R20, R5, R20 ;  /* 0x0000001405147220 */ /* 0x000fc80000400000 */
[----:B------:R-:W-:Y:S02]  /*2dd0*/  @!P1 FMUL R11, R11, 16777216 ;  /* 0x4b8000000b0b9820 */ /* 0x000fe40000400000 */
[----:B------:R-:W-:Y:S01]  /*2de0*/  @P0 FMUL R8, R8, 0.25 ;  /* 0x3e80000008080820 */ /* 0x000fe20000400000 */
[----:B------:R-:W-:-:S03]  /*2df0*/  ISETP.NE.U32.AND P0, PT, R13, 0x1, PT ;  /* 0x000000010d00780c */ /* 0x000fc60003f05070 */
[----:B------:R-:W1:Y:S01]  /*2e00*/  MUFU.RCP R11, R11 ;  /* 0x0000000b000b7308 */ /* 0x000e620000001000 */
[----:B------:R-:W-:Y:S01]  /*2e10*/  @!P1 FMUL R8, R8, 16777216 ;  /* 0x4b80000008089820 */ /* 0x000fe20000400000 */
[----:B------:R-:W-:Y:S02]  /*2e20*/  FSETP.NEU.AND P1, PT, R10, RZ, PT ;  /* 0x000000ff0a00720b */ /* 0x000fe40003f2d000 */
[----:B------:R-:W-:Y:S01]  /*2e30*/  ISETP.LT.AND P0, PT, R3, 0x10, P0 ;  /* 0x000000100300780c */ /* 0x000fe20000701270 */
[----:B0-----:R-:W-:Y:S01]  /*2e40*/  FADD R9, R6, R9 ;  /* 0x0000000906097221 */ /* 0x001fe20000000000 */
[----:B-1----:R-:W-:-:S11]  /*2e50*/  FMUL R8, R11, R8 ;  /* 0x000000080b087220 */ /* 0x002fd60000400000 */
[----:B------:R-:W-:Y:S01]  /*2e60*/  @P0 STS [R3.X4+0x80], R10 ;  /* 0x0000800a03000388 */ /* 0x000fe20000004800 */
[----:B------:R-:W-:Y:S02]  /*2e70*/  FSEL R8, R8, RZ, P1 ;  /* 0x000000ff08087208 */ /* 0x000fe40000800000 */
[----:B------:R-:W-:-:S03]  /*2e80*/  IADD3 R24, P1, R27, R14, RZ ;  /* 0x0000000e1b187210 */ /* 0x000fc60007f3e0ff */
[----:B------:R-:W-:Y:S01]  /*2e90*/  FFMA R4, R7, R8, R4 ;  /* 0x0000000807047223 */ /* 0x000fe20000000004 */
[----:B------:R-:W-:-:S04]  /*2ea0*/  FFMA R8, R8, R20, R9 ;  /* 0x0000001408087223 */ /* 0x000fc80000000009 */
[----:B------:R-:W-:Y:S04]  /*2eb0*/  @P0 STS [R3.X4], R4 ;  /* 0x0000000403000388 */ /* 0x000fe80000004800 */
[----:B------:R-:W-:Y:S04]  /*2ec0*/  @P0 STS [R3.X4+0x40], R8 ;  /* 0x0000400803000388 */ /* 0x000fe80000004800 */
[----:B------:R-:W-:Y:S06]  /*2ed0*/  BAR.SYNC.DEFER_BLOCKING 0x0 ;  /* 0x0000000000007b1d */ /* 0x000fec0000010000 */
[----:B------:R-:W2:Y:S01]  /*2ee0*/  LDG.E.EL.U16 R5, [R32.64] ;  /* 0x0000000620057981 */ /* 0x000ea2000c2e1500 */
[----:B------:R-:W-:Y:S01]  /*2ef0*/  IMAD.X R25, RZ, RZ, R18, P1 ;  /* 0x000000ffff197224 */ /* 0x000fe200008e0612 */
[----:B------:R-:W-:-:S02]  /*2f00*/  CS2R R20, SRZ ;  /* 0x0000000000147805 */ /* 0x000fc4000001ff00 */
[----:B------:R-:W3:Y:S04]  /*2f10*/  LDG.E.EL.U16 R6, [R34.64] ;  /* 0x0000000622067981 */ /* 0x000ee8000c2e1500 */
[----:B------:R-:W-:Y:S04]  /*2f20*/  LDS R18, [R2.X8] ;  /* 0x0000000002127984 */ /* 0x000fe80000008800 */
[----:B------:R0:W1:Y:S04]  /*2f30*/  LDS R3, [R2.X8+0x40] ;  /* 0x0000400002037984 */ /* 0x0000680000008800 */
[----:B------:R-:W-:Y:S01]  /*2f40*/  BAR.SYNC.DEFER_BLOCKING 0x0 ;  /* 0x0000000000007b1d */ /* 0x000fe20000010000 */
[----:B------:R-:W-:Y:S01]  /*2f50*/  CS2R R28, SRZ ;  /* 0x00000000001c7805 */ /* 0x000fe2000001ff00 */
[----:B------:R-:W-:Y:S01]  /*2f60*/  CS2R R30, SRZ ;  /* 0x00000000001e7805 */ /* 0x000fe2000001ff00 */
[----:B------:R-:W-:-:S03]  /*2f70*/  IADD3.X R27, RZ, R16, RZ, P2, !PT ;  /* 0x00000010ff1b7210 */ /* 0x000fc600017fe4ff */
[----:B------:R-:W4:Y:S04]  /*2f80*/  @!P6 LDG.E.EF.128 R20, [R24.64] ;  /* 0x000000061814e981 */ /* 0x000f28000c0e1d00 */
[----:B------:R-:W-:Y:S06]  /*2f90*/  BAR.SYNC.DEFER_BLOCKING 0x0 ;  /* 0x0000000000007b1d */ /* 0x000fec0000010000 */
[----:B------:R-:W5:Y:S01]  /*2fa0*/  @!P6 LDG.E.EF.128 R28, [R26.64] ;  /* 0x000000061a1ce981 */ /* 0x000f62000c0e1d00 */
[----:B0-----:R-:W-:Y:S01]  /*2fb0*/  LOP3.LUT R2, R36, 0x200, RZ, 0xfc, !PT ;  /* 0x0000020024027812 */ /* 0x001fe200078efcff */
[----:B------:R-:W-:-:S03]  /*2fc0*/  IMAD.MOV.U32 R4, RZ, RZ, 0x3aaaaaab ;  /* 0x3aaaaaabff047424 */ /* 0x000fc600078e00ff */
[----:B------:R-:W-:Y:S01]  /*2fd0*/  ISETP.GE.U32.AND P1, PT, R2, 0x300, PT ;  /* 0x000003000200780c */ /* 0x000fe20003f26070 */
[----:B-1----:R-:W-:-:S03]  /*2fe0*/  FFMA R2, R3, R4, 9.9999997473787516356e-06 ;  /* 0x3727c5ac03027423 */ /* 0x002fc60000000004 */
[----:B------:R-:W-:-:S03]  /*2ff0*/  ISETP.GE.U32.AND.EX P1, PT, RZ, RZ, PT, P1 ;  /* 0x000000ffff00720c */ /* 0x000fc60003f26110 */
[----:B------:R-:W0:Y:S01]  /*3000*/  MUFU.RSQ R2, R2 ;  /* 0x0000000200027308 */ /* 0x000e220000001400 */
[----:B------:R-:W-:Y:S01]  /*3010*/  BAR.SYNC.DEFER_BLOCKING 0x0 ;  /* 0x0000000000007b1d */ /* 0x000fe20000010000 */
[----:B--2---:R-:W-:Y:S01]  /*3020*/  IMAD.U32 R37, R5, 0x10000, RZ ;  /* 0x0001000005257824 */ /* 0x004fe200078e00ff */
[----:B---3--:R-:W-:-:S04]  /*3030*/  SHF.L.U32 R3, R6, 0x10, RZ ;  /* 0x0000001006037819 */ /* 0x008fc800000006ff */
[----:B------:R1:W-:Y:S04]  /*3040*/  STS [R36.X4], R37 ;  /* 0x0000002524007388 */ /* 0x0003e80000004800 */
[----:B------:R-:W-:Y:S06]  /*3050*/  BAR.SYNC.DEFER_BLOCKING 0x0 ;  /* 0x0000000000007b1d */ /* 0x000fec0000010000 */
[----:B------:R-:W-:Y:S04]  /*3060*/  LDS.128 R8, [R17.X4+0x10] ;  /* 0x0000100011087984 */ /* 0x000fe80000004c00 */
[----:B------:R-:W-:Y:S01]  /*3070*/  LDS.128 R4, [R17.X4] ;  /* 0x0000000011047984 */ /* 0x000fe20000004c00 */
[----:B----4-:R-:W-:-:S03]  /*3080*/  PRMT R16, R23, 0x7632, R16 ;  /* 0x0000763217107816 */ /* 0x010fc60000000010 */
[----:B------:R-:W-:Y:S01]  /*3090*/  BAR.SYNC.DEFER_BLOCKING 0x0 ;  /* 0x0000000000007b1d */ /* 0x000fe20000010000 */
[----:B------:R-:W-:Y:S01]  /*30a0*/  IMAD.U32 R38, R23, 0x10000, RZ ;  /* 0x0001000017267824 */ /* 0x000fe200078e00ff */
[C---:B-1----:R-:W-:Y:S01]  /*30b0*/  PRMT R37, R22.reuse, 0x7632, R37 ;  /* 0x0000763216257816 */ /* 0x042fe20000000025 */
[----:B------:R-:W-:Y:S01]  /*30c0*/  IMAD.U32 R39, R22, 0x10000, RZ ;  /* 0x0001000016277824 */ /* 0x000fe200078e00ff */
[C---:B------:R-:W-:Y:S01]  /*30d0*/  PRMT R41, R21.reuse, 0x7632, R41 ;  /* 0x0000763215297816 */ /* 0x040fe20000000029 */
[----:B------:R-:W-:Y:S01]  /*30e0*/  IMAD.U32 R45, R20, 0x10000, RZ ;  /* 0x00010000142d7824 */ /* 0x000fe200078e00ff */
[----:B------:R-:W-:Y:S01]  /*30f0*/  SHF.L.U32 R42, R21, 0x10, RZ ;  /* 0x00000010152a7819 */ /* 0x000fe200000006ff */
[----:B------:R-:W-:Y:S01]  /*3100*/  IMAD.U32 R16, R16, 0x10000, RZ ;  /* 0x0001000010107824 */ /* 0x000fe200078e00ff */
[----:B------:R-:W-:Y:S01]  /*3110*/  PRMT R44, R20, 0x7632, R44 ;  /* 0x00007632142c7816 */ /* 0x000fe2000000002c */
[----:B------:R-:W-:Y:S01]  /*3120*/  IMAD.U32 R41, R41, 0x10000, RZ ;  /* 0x0001000029297824 */ /* 0x000fe200078e00ff */
[----:B------:R-:W-:-:S03]  /*3130*/  SHF.L.U32 R37, R37, 0x10, RZ ;  /* 0x0000001025257819 */ /* 0x000fc600000006ff */
[----:B------:R-:W-:Y:S01]  /*3140*/  IMAD.U32 R44, R44, 0x10000, RZ ;  /* 0x000100002c2c7824 */ /* 0x000fe200078e00ff */
[----:B------:R1:W-:Y:S01]  /*3150*/  STS [R36.X4], R3 ;  /* 0x0000000324007388 */ /* 0x0003e20000004800 */
[----:B-----5:R-:W-:-:S03]  /*3160*/  PRMT R40, R30, 0x7632, R40 ;  /* 0x000076321e287816 */ /* 0x020fc60000000028 */
[----:B------:R-:W-:Y:S01]  /*3170*/  BAR.SYNC.DEFER_BLOCKING 0x0 ;  /* 0x0000000000007b1d */ /* 0x000fe20000010000 */
[----:B------:R-:W-:Y:S02]  /*3180*/  SHF.L.U32 R30, R30, 0x10, RZ ;  /* 0x000000101e1e7819 */ /* 0x000fe400000006ff */
[C---:B------:R-:W-:Y:S01]  /*3190*/  PRMT R43, R29.reuse, 0x7632, R43 ;  /* 0x000076321d2b7816 */ /* 0x040fe2000000002b */
[----:B------:R-:W-:Y:S01]  /*31a0*/  IMAD.U32 R29, R29, 0x10000, RZ ;  /* 0x000100001d1d7824 */ /* 0x000fe200078e00ff */
[----:B------:R-:W-:Y:S01]  /*31b0*/  PRMT R46, R28, 0x7632, R46 ;  /* 0x000076321c2e7816 */ /* 0x000fe2000000002e */
[----:B------:R-:W-:Y:S01]  /*31c0*/  FADD R39, R39, R30 ;  /* 0x0000001e27277221 */ /* 0x000fe20000000000 */
[----:B-1----:R-:W-:Y:S01]  /*31d0*/  PRMT R3, R31, 0x7632, R3 ;  /* 0x000076321f037816 */ /* 0x002fe20000000003 */
[----:B------:R-:W-:Y:S01]  /*31e0*/  FADD R29, R42, R29 ;  /* 0x0000001d2a1d7221 */ /* 0x000fe20000000000 */
[----:B------:R-:W-:Y:S01]  /*31f0*/  SHF.L.U32 R48, R28, 0x10, RZ ;  /* 0x000000101c307819 */ /* 0x000fe200000006ff */
[----:B------:R-:W-:Y:S01]  /*3200*/  IMAD.U32 R40, R40, 0x10000, RZ ;  /* 0x0001000028287824 */ /* 0x000fe200078e00ff */
[----:B------:R-:W-:Y:S01]  /*3210*/  SHF.L.U32 R3, R3, 0x10, RZ ;  /* 0x0000001003037819 */ /* 0x000fe200000006ff */
[----:B------:R-:W-:Y:S01]  /*3220*/  FADD R39, -R18, R39 ;  /* 0x0000002712277221 */ /* 0x000fe20000000100 */
[----:B------:R-:W-:Y:S01]  /*3230*/  SHF.L.U32 R28, R43, 0x10, RZ ;  /* 0x000000102b1c7819 */ /* 0x000fe200000006ff */
[----:B------:R-:W-:Y:S01]  /*3240*/  IMAD.U32 R31, R31, 0x10000, RZ ;  /* 0x000100001f1f7824 */ /* 0x000fe200078e00ff */
[----:B------:R-:W-:Y:S01]  /*3250*/  SHF.L.U32 R43, R46, 0x10, RZ ;  /* 0x000000102e2b7819 */ /* 0x000fe200000006ff */
[----:B------:R-:W-:Y:S01]  /*3260*/  FADD R3, R16, R3 ;  /* 0x0000000310037221 */ /* 0x000fe20000000000 */
[----:B------:R-:W-:Y:S01]  /*3270*/  FADD R37, R37, R40 ;  /* 0x0000002825257221 */ /* 0x000fe20000000000 */
[----:B0-----:R-:W-:Y:S01]  /*3280*/  FMUL R39, R2, R39 ;  /* 0x0000002702277220 */ /* 0x001fe20000400000 */
[----:B------:R-:W-:Y:S01]  /*3290*/  FADD R29, -R18, R29 ;  /* 0x0000001d121d7221 */ /* 0x000fe20000000100 */
[----:B------:R-:W-:Y:S01]  /*32a0*/  FADD R45, R45, R48 ;  /* 0x000000302d2d7221 */ /* 0x000fe20000000000 */
[----:B------:R-:W-:Y:S01]  /*32b0*/  FADD R43, R44, R43 ;  /* 0x0000002b2c2b7221 */ /* 0x000fe20000000000 */
[----:B------:R-:W-:Y:S01]  /*32c0*/  FADD R3, -R18, R3 ;  /* 0x0000000312037221 */ /* 0x000fe20000000100 */
[----:B------:R-:W-:Y:S01]  /*32d0*/  FADD R31, R38, R31 ;  /* 0x0000001f261f7221 */ /* 0x000fe20000000000 */
[----:B------:R-:W0:Y:S01]  /*32e0*/  LDS.128 R12, [R17.X4+0x10] ;  /* 0x00001000110c7984 */ /* 0x000e220000004c00 */
[----:B------:R-:W-:Y:S01]  /*32f0*/  FADD R41, R41, R28 ;  /* 0x0000001c29297221 */ /* 0x000fe20000000000 */
[----:B------:R-:W-:Y:S01]  /*3300*/  FADD R37, -R18, R37 ;  /* 0x0000002512257221 */ /* 0x000fe20000000100 */
[----:B------:R-:W-:Y:S01]  /*3310*/  FMUL R29, R2, R29 ;  /* 0x0000001d021d7220 */ /* 0x000fe20000400000 */
[----:B------:R-:W1:Y:S01]  /*3320*/  LDS.128 R20, [R17.X4] ;  /* 0x0000000011147984 */ /* 0x000e620000004c00 */
[C---:B------:R-:W-:Y:S01]  /*3330*/  FADD R45, -R18.reuse, R45 ;  /* 0x0000002d122d7221 */ /* 0x040fe20000000100 */
[C---:B------:R-:W-:Y:S01]  /*3340*/  FADD R43, -R18.reuse, R43 ;  /* 0x0000002b122b7221 */ /* 0x040fe20000000100 */
[C---:B------:R-:W-:Y:S01]  /*3350*/  FADD R31, -R18.reuse, R31 ;  /* 0x0000001f121f7221 */ /* 0x040fe20000000100 */
[----:B------:R-:W-:Y:S01]  /*3360*/  FADD R41, -R18, R41 ;  /* 0x0000002912297221 */ /* 0x000fe20000000100 */
[C---:B------:R-:W-:Y:S01]  /*3370*/  FMUL R16, R2.reuse, R37 ;  /* 0x0000002502107220 */ /* 0x040fe20000400000 */
[C---:B------:R-:W-:Y:S01]  /*3380*/  FMUL R45, R2.reuse, R45 ;  /* 0x0000002d022d7220 */ /* 0x040fe20000400000 */
[----:B------:R-:W-:Y:S01]  /*3390*/  FMUL R31, R2, R31 ;  /* 0x0000001f021f7220 */ /* 0x000fe20000400000 */
[----:B0-----:R-:W-:Y:S01]  /*33a0*/  FFMA R12, R8, R39, R12 ;  /* 0x00000027080c7223 */ /* 0x001fe2000000000c */
[----:B------:R-:W-:Y:S01]  /*33b0*/  FMUL R8, R2, R3 ;  /* 0x0000000302087220 */ /* 0x000fe20000400000 */
[----:B------:R-:W-:Y:S01]  /*33c0*/  FFMA R9, R9, R16, R13 ;  /* 0x0000001009097223 */ /* 0x000fe2000000000d */
[----:B------:R-:W-:Y:S01]  /*33d0*/  FFMA R10, R31, R10, R14 ;  /* 0x0000000a1f0a7223 */ /* 0x000fe2000000000e */
[----:B-1----:R-:W-:Y:S01]  /*33e0*/  FFMA R22, R29, R6, R22 ;  /* 0x000000061d167223 */ /* 0x002fe20000000016 */
[----:B------:R-:W-:Y:S01]  /*33f0*/  FFMA R11, R8, R11, R15 ;  /* 0x0000000b080b7223 */ /* 0x000fe2000000000f */
[C---:B------:R-:W-:Y:S01]  /*3400*/  FMUL R6, R2.reuse, R43 ;  /* 0x0000002b02067220 */ /* 0x040fe20000400000 */
[----:B------:R-:W-:Y:S01]  /*3410*/  FMUL R8, R2, R41 ;  /* 0x0000002902087220 */ /* 0x000fe20000400000 */
[----:B------:R-:W-:Y:S01]  /*3420*/  FFMA R20, R4, R45, R20 ;  /* 0x0000002d04147223 */ /* 0x000fe20000000014 */
[----:B------:R-:W-:Y:S01]  /*3430*/  IMAD R4, R0, 0x300, R17 ;  /* 0x0000030000047824 */ /* 0x000fe200078e0211 */
[----:B------:R-:W-:Y:S01]  /*3440*/  FFMA R5, R5, R6, R21 ;  /* 0x0000000605057223 */ /* 0x000fe20000000015 */
[----:B------:R-:W-:Y:S01]  /*3450*/  FFMA R7, R8, R7, R23 ;  /* 0x0000000708077223 */ /* 0x000fe20000000017 */
[----:B------:R-:W-:-:S02]  /*3460*/  F2FP.BF16.PACK_AB R14, R9, R12 ;  /* 0x0000000c090e723e */ /* 0x000fc400000010ff */
[----:B------:R-:W-:Y:S01]  /*3470*/  F2FP.BF16.PACK_AB R15, R11, R10 ;  /* 0x0000000a0b0f723e */ /* 0x000fe200000010ff */
[----:B------:R-:W-:Y:S01]  /*3480*/  CS2R R8, SRZ ;  /* 0x0000000000087805 */ /* 0x000fe2000001ff00 */
[----:B------:R-:W-:Y:S01]  /*3490*/  F2FP.BF16.PACK_AB R12, R5, R20 ;  /* 0x00000014050c723e */ /* 0x000fe200000010ff */
[----:B------:R-:W-:Y:S01]  /*34a0*/  IMAD.WIDE R4, R4, R19, c[0x0][0x190] ;  /* 0x0000640004047625 */ /* 0x000fe200078e0213 */
[----:B------:R-:W-:Y:S01]  /*34b0*/  F2FP.BF16.PACK_AB R13, R7, R22 ;  /* 0x00000016070d723e */ /* 0x000fe200000010ff */
[----:B------:R-:W-:Y:S01]  /*34c0*/  CS2R R10, SRZ ;  /* 0x00000000000a7805 */ /* 0x000fe2000001ff00 */
[----:B------:R-:W-:Y:S02]  /*34d0*/  PRMT R3, RZ, 0x7610, R3 ;  /* 0x00007610ff037816 */ /* 0x000fe40000000003 */
[----:B------:R-:W-:Y:S01]  /*34e0*/  PRMT R6, RZ, 0x7610, R6 ;  /* 0x00007610ff067816 */ /* 0x000fe20000000006 */
[----:B------:R-:W-:Y:S01]  /*34f0*/  @!P6 STG.E.128 [R4.64], R12 ;  /* 0x0000000c0400e986 */ /* 0x000fe2000c101d06 */
[----:B------:R-:W-:-:S03]  /*3500*/  LOP3.LUT R39, R17, 0x200, RZ, 0xfc, !PT ;  /* 0x0000020011277812 */ /* 0x000fc600078efcff */
[----:B------:R-:W2:Y:S01]  /*3510*/  @!P1 LDG.E.EL.U16 R3, [R32.64+0x400] ;  /* 0x0004000620039981 */ /* 0x000ea2000c2e1500 */
[----:B------:R-:W-:-:S03]  /*3520*/  ISETP.LT.U32.AND P0, PT, R39, 0x300, PT ;  /* 0x000003002700780c */ /* 0x000fc60003f01070 */
[----:B------:R-:W3:Y:S04]  /*3530*/  @!P1 LDG.E.EL.U16 R6, [R34.64+0x400] ;  /* 0x0004000622069981 */ /* 0x000ee8000c2e1500 */
[----:B------:R-:W-:Y:S01]  /*3540*/  BAR.SYNC.DEFER_BLOCKING 0x0 ;  /* 0x0000000000007b1d */ /* 0x000fe20000010000 */
[----:B------:R-:W-:-:S13]  /*3550*/  ISETP.LT.U32.AND.EX P0, PT, RZ, RZ, !P6, P0 ;  /* 0x000000ffff00720c */ /* 0x000fda0007701100 */
[----:B------:R-:W4:Y:S01]  /*3560*/  @P0 LDG.E.EF.128 R8, [R24.64+0x400] ;  /* 0x0004000618080981 */ /* 0x000f22000c0e1d00 */
[----:B------:R-:W-:Y:S01]  /*3570*/  CS2R R28, SRZ ;  /* 0x00000000001c7805 */ /* 0x000fe2000001ff00 */
[----:B------:R-:W-:Y:S02]  /*3580*/  CS2R R30, SRZ ;  /* 0x00000000001e7805 */ /* 0x000fe4000001ff00 */
[----:B------:R-:W-:Y:S06]  /*3590*/  BAR.SYNC.DEFER_BLOCKING 0x0 ;  /* 0x0000000000007b1d */ /* 0x000fec0000010000 */
[----:B------:R-:W5:Y:S04]  /*35a0*/  @P0 LDG.E.EF.128 R28, [R26.64+0x400] ;  /* 0x000400061a1c0981 */ /* 0x000f68000c0e1d00 */
[----:B------:R-:W-:Y:S01]  /*35b0*/  BAR.SYNC.DEFER_BLOCKING 0x0 ;  /* 0x0000000000007b1d */ /* 0x000fe20000010000 */
[----:B--2---:R-:W-:-:S05]  /*35c0*/  IMAD.U32 R21, R3, 0x10000, RZ ;  /* 0x0001000003157824 */ /* 0x004fca00078e00ff */
[----:B------:R-:W-:Y:S04]  /*35d0*/  STS [R36.X4], R21 ;  /* 0x0000001524007388 */ /* 0x000fe80000004800 */
[----:B------:R-:W-:Y:S01]  /*35e0*/  BAR.SYNC.DEFER_BLOCKING 0x0 ;  /* 0x0000000000007b1d */ /* 0x000fe20000010000 */
[----:B---3--:R-:W-:Y:S02]  /*35f0*/  SHF.L.U32 R41, R6, 0x10, RZ ;  /* 0x0000001006297819 */ /* 0x008fe400000006ff */
[C---:B----4-:R-:W-:Y:S01]  /*3600*/  PRMT R3, R11.reuse, 0x7632, R3 ;  /* 0x000076320b037816 */ /* 0x050fe20000000003 */
[----:B------:R-:W-:Y:S01]  /*3610*/  IMAD.U32 R25, R10, 0x10000, RZ ;  /* 0x000100000a197824 */ /* 0x000fe200078e00ff */
[----:B------:R-:W-:Y:S01]  /*3620*/  SHF.L.U32 R16, R11, 0x10, RZ ;  /* 0x000000100b107819 */ /* 0x000fe200000006ff */
[----:B------:R-:W-:Y:S01]  /*3630*/  IMAD.U32 R37, R8, 0x10000, RZ ;  /* 0x0001000008257824 */ /* 0x000fe200078e00ff */
[----:B------:R-:W-:Y:S01]  /*3640*/  PRMT R32, R10, 0x7632, R32 ;  /* 0x000076320a207816 */ /* 0x000fe20000000020 */
[----:B------:R-:W-:Y:S01]  /*3650*/  LDS.128 R4, [R17.X4+0x10] ;  /* 0x0000100011047984 */ /* 0x000fe20000004c00 */
[----:B------:R-:W-:-:S02]  /*3660*/  PRMT R33, R9, 0x7632, R33 ;  /* 0x0000763209217816 */ /* 0x000fc40000000021 */
[----:B------:R-:W-:Y:S02]  /*3670*/  SHF.L.U32 R34, R9, 0x10, RZ ;  /* 0x0000001009227819 */ /* 0x000fe400000006ff */
[----:B------:R-:W-:Y:S02]  /*3680*/  PRMT R35, R8, 0x7632, R35 ;  /* 0x0000763208237816 */ /* 0x000fe40000000023 */
[----:B------:R-:W-:Y:S04]  /*3690*/  LDS.128 R8, [R17.X4] ;  /* 0x0000000011087984 */ /* 0x000fe80000004c00 */
[----:B------:R-:W-:Y:S06]  /*36a0*/  BAR.SYNC.DEFER_BLOCKING 0x0 ;  /* 0x0000000000007b1d */ /* 0x000fec0000010000 */
[----:B------:R-:W-:Y:S04]  /*36b0*/  STS [R36.X4], R41 ;  /* 0x0000002924007388 */ /* 0x000fe80000004800 */
[----:B------:R-:W-:Y:S01]  /*36c0*/  BAR.SYNC.DEFER_BLOCKING 0x0 ;  /* 0x0000000000007b1d */ /* 0x000fe20000010000 */
[C---:B-----5:R-:W-:Y:S01]  /*36d0*/  PRMT R24, R31.reuse, 0x7632, R24 ;  /* 0x000076321f187816 */ /* 0x060fe20000000018 */
[----:B------:R-:W-:Y:S01]  /*36e0*/  IMAD.U32 R31, R31, 0x10000, RZ ;  /* 0x000100001f1f7824 */ /* 0x000fe200078e00ff */
[----:B------:R-:W-:-:S02]  /*36f0*/  PRMT R26, R30, 0x7632, R26 ;  /* 0x000076321e1a7816 */ /* 0x000fc4000000001a */
[----:B------:R-:W-:Y:S01]  /*3700*/  PRMT R38, R28, 0x7632, R38 ;  /* 0x000076321c267816 */ /* 0x000fe20000000026 */
[----:B------:R-:W0:Y:S04]  /*3710*/  LDS.128 R12, [R17.X4] ;  /* 0x00000000110c7984 */ /* 0x000e280000004c00 */
[----:B------:R1:W2:Y:S01]  /*3720*/  LDS.128 R20, [R17.X4+0x10] ;  /* 0x0000100011147984 */ /* 0x0002a20000004c00 */
[C---:B------:R-:W-:Y:S01]  /*3730*/  PRMT R27, R29.reuse, 0x7632, R27 ;  /* 0x000076321d1b7816 */ /* 0x040fe2000000001b */
[----:B------:R-:W-:Y:S01]  /*3740*/  IMAD.U32 R29, R29, 0x10000, RZ ;  /* 0x000100001d1d7824 */ /* 0x000fe200078e00ff */
[----:B------:R-:W-:Y:S01]  /*3750*/  SHF.L.U32 R30, R30, 0x10, RZ ;  /* 0x000000101e1e7819 */ /* 0x000fe200000006ff */
[----:B------:R-:W-:Y:S01]  /*3760*/  FADD R31, R16, R31 ;  /* 0x0000001f101f7221 */ /* 0x000fe20000000000 */
[----:B------:R-:W-:Y:S01]  /*3770*/  SHF.L.U32 R28, R28, 0x10, RZ ;  /* 0x000000101c1c7819 */ /* 0x000fe200000006ff */
[----:B------:R-:W-:Y:S01]  /*3780*/  IMAD.U32 R3, R3, 0x10000, RZ ;  /* 0x0001000003037824 */ /* 0x000fe200078e00ff */
[----:B------:R-:W-:Y:S01]  /*3790*/  SHF.L.U32 R32, R32, 0x10, RZ ;  /* 0x0000001020207819 */ /* 0x000fe200000006ff */
[----:B------:R-:W-:Y:S01]  /*37a0*/  IMAD.U32 R24, R24, 0x10000, RZ ;  /* 0x0001000018187824 */ /* 0x000fe200078e00ff */
[----:B------:R-:W-:-:S02]  /*37b0*/  SHF.L.U32 R35, R35, 0x10, RZ ;  /* 0x0000001023237819 */ /* 0x000fc400000006ff */
[----:B-1----:R-:W-:Y:S02]  /*37c0*/  SHF.L.U32 R17, R26, 0x10, RZ ;  /* 0x000000101a117819 */ /* 0x002fe400000006ff */
[----:B------:R-:W-:Y:S01]  /*37d0*/  SHF.L.U32 R38, R38, 0x10, RZ ;  /* 0x0000001026267819 */ /* 0x000fe200000006ff */
[----:B------:R-:W-:Y:S02]  /*37e0*/  IMAD.U32 R33, R33, 0x10000, RZ ;  /* 0x0001000021217824 */ /* 0x000fe400078e00ff */
[----:B------:R-:W-:Y:S01]  /*37f0*/  IMAD.U32 R16, R27, 0x10000, RZ ;  /* 0x000100001b107824 */ /* 0x000fe200078e00ff */
[----:B------:R-:W-:Y:S01]  /*3800*/  FADD R25, R25, R30 ;  /* 0x0000001e19197221 */ /* 0x000fe20000000000 */
[----:B------:R-:W-:Y:S01]  /*3810*/  FADD R29, R34, R29 ;  /* 0x0000001d221d7221 */ /* 0x000fe20000000000 */
[----:B------:R-:W-:Y:S01]  /*3820*/  FADD R37, R37, R28 ;  /* 0x0000001c25257221 */ /* 0x000fe20000000000 */
[----:B------:R-:W-:Y:S01]  /*3830*/  FADD R3, R3, R24 ;  /* 0x0000001803037221 */ /* 0x000fe20000000000 */
[----:B------:R-:W-:Y:S01]  /*3840*/  FADD R17, R32, R17 ;  /* 0x0000001120117221 */ /* 0x000fe20000000000 */
[----:B------:R-:W-:Y:S01]  /*3850*/  FADD R35, R35, R38 ;  /* 0x0000002623237221 */ /* 0x000fe20000000000 */
[----:B------:R-:W-:Y:S01]  /*3860*/  FADD R33, R33, R16 ;  /* 0x0000001021217221 */ /* 0x000fe20000000000 */
[C---:B------:R-:W-:Y:S01]  /*3870*/  FADD R31, -R18.reuse, R31 ;  /* 0x0000001f121f7221 */ /* 0x040fe20000000100 */
[C---:B------:R-:W-:Y:S01]  /*3880*/  FADD R25, -R18.reuse, R25 ;  /* 0x0000001912197221 */ /* 0x040fe20000000100 */
[C---:B------:R-:W-:Y:S01]  /*3890*/  FADD R29, -R18.reuse, R29 ;  /* 0x0000001d121d7221 */ /* 0x040fe20000000100 */
[C---:B------:R-:W-:Y:S01]  /*38a0*/  FADD R37, -R18.reuse, R37 ;  /* 0x0000002512257221 */ /* 0x040fe20000000100 */
[C---:B------:R-:W-:Y:S01]  /*38b0*/  FADD R3, -R18.reuse, R3 ;  /* 0x0000000312037221 */ /* 0x040fe20000000100 */
[C---:B------:R-:W-:Y:S01]  /*38c0*/  FADD R17, -R18.reuse, R17 ;  /* 0x0000001112117221 */ /* 0x040fe20000000100 */
[C---:B------:R-:W-:Y:S01]  /*38d0*/  FADD R35, -R18.reuse, R35 ;  /* 0x0000002312237221 */ /* 0x040fe20000000100 */
[----:B------:R-:W-:Y:S01]  /*38e0*/  FADD R33, -R18, R33 ;  /* 0x0000002112217221 */ /* 0x000fe20000000100 */
[C---:B------:R-:W-:Y:S01]  /*38f0*/  FMUL R31, R2.reuse, R31 ;  /* 0x0000001f021f7220 */ /* 0x040fe20000400000 */
[C---:B------:R-:W-:Y:S01]  /*3900*/  FMUL R25, R2.reuse, R25 ;  /* 0x0000001902197220 */ /* 0x040fe20000400000 */
[C---:B------:R-:W-:Y:S01]  /*3910*/  FMUL R29, R2.reuse, R29 ;  /* 0x0000001d021d7220 */ /* 0x040fe20000400000 */
[C---:B------:R-:W-:Y:S01]  /*3920*/  FMUL R37, R2.reuse, R37 ;  /* 0x0000002502257220 */ /* 0x040fe20000400000 */
[C---:B------:R-:W-:Y:S01]  /*3930*/  FMUL R16, R2.reuse, R3 ;  /* 0x0000000302107220 */ /* 0x040fe20000400000 */
[C---:B------:R-:W-:Y:S01]  /*3940*/  FMUL R24, R2.reuse, R35 ;  /* 0x0000002302187220 */ /* 0x040fe20000400000 */
[C---:B------:R-:W-:Y:S01]  /*3950*/  FMUL R18, R2.reuse, R17 ;  /* 0x0000001102127220 */ /* 0x040fe20000400000 */
[----:B------:R-:W-:Y:S01]  /*3960*/  FMUL R2, R2, R33 ;  /* 0x0000002102027220 */ /* 0x000fe20000400000 */
[----:B0-----:R-:W-:Y:S01]  /*3970*/  FFMA R8, R8, R37, R12 ;  /* 0x0000002508087223 */ /* 0x001fe2000000000c */
[----:B------:R-:W-:Y:S01]  /*3980*/  FFMA R9, R9, R24, R13 ;  /* 0x0000001809097223 */ /* 0x000fe2000000000d */
[----:B------:R-:W-:Y:S01]  /*3990*/  FFMA R10, R29, R10, R14 ;  /* 0x0000000a1d0a7223 */ /* 0x000fe2000000000e */
[----:B------:R-:W-:Y:S01]  /*39a0*/  FFMA R11, R2, R11, R15 ;  /* 0x0000000b020b7223 */ /* 0x000fe2000000000f */
[----:B--2---:R-:W-:Y:S01]  /*39b0*/  FFMA R4, R4, R25, R20 ;  /* 0x0000001904047223 */ /* 0x004fe20000000014 */
[----:B------:R-:W-:Y:S01]  /*39c0*/  FFMA R5, R5, R18, R21 ;  /* 0x0000001205057223 */ /* 0x000fe20000000015 */
[----:B------:R-:W-:Y:S01]  /*39d0*/  FFMA R6, R31, R6, R22 ;  /* 0x000000061f067223 */ /* 0x000fe20000000016 */
[----:B------:R-:W-:Y:S01]  /*39e0*/  FFMA R7, R16, R7, R23 ;  /* 0x0000000710077223 */ /* 0x000fe20000000017 */
[----:B------:R-:W-:Y:S01]  /*39f0*/  IMAD R2, R0, 0x300, R39 ;  /* 0x0000030000027824 */ /* 0x000fe200078e0227 */
[----:B------:R-:W-:-:S02]  /*3a00*/  F2FP.BF16.PACK_AB R8, R9, R8 ;  /* 0x000000080908723e */ /* 0x000fc400000010ff */
[----:B------:R-:W-:Y:S01]  /*3a10*/  F2FP.BF16.PACK_AB R9, R11, R10 ;  /* 0x0000000a0b09723e */ /* 0x000fe200000010ff */
[----:B------:R-:W-:Y:S01]  /*3a20*/  IMAD.WIDE R2, R2, R19, c[0x0][0x190] ;  /* 0x0000640002027625 */ /* 0x000fe200078e0213 */
[----:B------:R-:W-:Y:S02]  /*3a30*/  F2FP.BF16.PACK_AB R10, R5, R4 ;  /* 0x00000004050a723e */ /* 0x000fe400000010ff */
[----:B------:R-:W-:Y:S01]  /*3a40*/  F2FP.BF16.PACK_AB R11, R7, R6 ;  /* 0x00000006070b723e */ /* 0x000fe200000010ff */
[----:B------:R-:W-:Y:S06]  /*3a50*/  @!P0 EXIT ;  /* 0x000000000000894d */ /* 0x000fec0003800000 */
[----:B------:R-:W-:Y:S01]  /*3a60*/  STG.E.128 [R2.64], R8 ;  /* 0x0000000802007986 */ /* 0x000fe2000c101d06 */
[----:B------:R-:W-:Y:S05]  /*3a70*/  EXIT ;  /* 0x000000000000794d */ /* 0x000fea0003800000 */
.L_x_1:
[----:B------:R-:W-:Y:S01]  /*3a80*/  MOV R0, 0x0 ;  /* 0x0000000000007802 */ /* 0x000fe20000000f00 */
[----:B------:R-:W-:Y:S01]  /*3a90*/  IMAD.MOV.U32 R4, RZ, RZ, c[0x4][0x18] ;  /* 0x01000600ff047624 */ /* 0x000fe200078e00ff */
[----:B------:R-:W-:Y:S01]  /*3aa0*/  MOV R5, c[0x4][0x1c] ;  /* 0x0100070000057a02 */ /* 0x000fe20000000f00 */
[----:B------:R-:W-:Y:S01]  /*3ab0*/  IMAD.MOV.U32 R6, RZ, RZ, c[0x4][0x10] ;  /* 0x01000400ff067624 */ /* 0x000fe200078e00ff */
[----:B------:R0:W1:Y:S01]  /*3ac0*/  LDC.64 R2, c[0x4][R0] ;  /* 0x0100000000027b82 */ /* 0x0000620000000a00 */
[----:B------:R-:W-:Y:S01]  /*3ad0*/  MOV R7, c[0x4][0x14] ;  /* 0x0100050000077a02 */ /* 0x000fe20000000f00 */
[----:B------:R-:W-:Y:S01]  /*3ae0*/  IMAD.MOV.U32 R8, RZ, RZ, 0x32 ;  /* 0x00000032ff087424 */ /* 0x000fe200078e00ff */
[----:B------:R-:W-:Y:S01]  /*3af0*/  MOV R10, c[0x4][0x8] ;  /* 0x01000200000a7a02 */ /* 0x000fe20000000f00 */
[----:B------:R-:W-:Y:S01]  /*3b00*/  IMAD.MOV.U32 R11, RZ, RZ, c[0x4][0xc] ;  /* 0x01000300ff0b7624 */ /* 0x000fe200078e00ff */
[----:B------:R-:W-:Y:S01]  /*3b10*/  MOV R12, 0x1 ;  /* 0x00000001000c7802 */ /* 0x000fe20000000f00 */
[----:B------:R-:W-:-:S02]  /*3b20*/  IMAD.MOV.U32 R13, RZ, RZ, RZ ;  /* 0x000000ffff0d7224 */ /* 0x000fc400078e00ff */
[----:B------:R-:W-:-:S05]  /*3b30*/  LEPC R14 ;  /* 0x00000000000e734e */ /* 0x000fca0000000000 */
[----:B------:R-:W-:Y:S02]  /*3b40*/  MOV R9, 0x3bb0 ;  /* 0x00003bb000097802 */ /* 0x000fe40000000f00 */
[----:B------:R-:W-:-:S02]  /*3b50*/  MOV R20, 0x3b30 ;  /* 0x00003b3000147802 */ /* 0x000fc40000000f00 */
[----:B------:R-:W-:Y:S02]  /*3b60*/  MOV R21, 0x0 ;  /* 0x0000000000157802 */ /* 0x000fe40000000f00 */
[----:B0-----:R-:W-:Y:S02]  /*3b70*/  MOV R0, 0x0 ;  /* 0x0000000000007802 */ /* 0x001fe40000000f00 */
[----:B------:R-:W-:-:S04]  /*3b80*/  IADD3 R20, P0, P1, -R20, R9, R14 ;  /* 0x0000000914147210 */ /* 0x000fc8000791e10e */
[----:B------:R-:W-:-:S04]  /*3b90*/  IADD3.X R21, ~R0, R21, R15, P0, P1 ;  /* 0x0000001500157210 */ /* 0x000fc800007e250f */
[----:B-1----:R-:W-:Y:S05]  /*3ba0*/  CALL.ABS.NOINC R2 ;  /* 0x0000000002007343 */ /* 0x002fea0003c00000 */
.L_x_0:
[----:B0-----:R-:W-:Y:S01]  /*3bb0*/  MOV R0, 0x0 ;  /* 0x0000000000007802 */ /* 0x001fe20000000f00 */
[----:B-----5:R-:W-:Y:S01]  /*3bc0*/  IMAD.MOV.U32 R5, RZ, RZ, c[0x4][0x34] ;  /* 0x01000d00ff057624 */ /* 0x020fe200078e00ff */
[----:B------:R-:W-:Y:S01]  /*3bd0*/  MOV R4, c[0x4][0x30] ;  /* 0x01000c0000047a02 */ /* 0x000fe20000000f00 */
[----:B------:R-:W-:Y:S01]  /*3be0*/  IMAD.MOV.U32 R7, RZ, RZ, c[0x4][0x2c] ;  /* 0x01000b00ff077624 */ /* 0x000fe200078e00ff */
[----:B------:R0:W1:Y:S01]  /*3bf0*/  LDC.64 R2, c[0x4][R0] ;  /* 0x0100000000027b82 */ /* 0x0000620000000a00 */
[----:B------:R-:W-:Y:S01]  /*3c00*/  MOV R6, c[0x4][0x28] ;  /* 0x01000a0000067a02 */ /* 0x000fe20000000f00 */
[----:B------:R-:W-:Y:S01]  /*3c10*/  IMAD.MOV.U32 R10, RZ, RZ, c[0x4][0x20] ;  /* 0x01000800ff0a7624 */ /* 0x000fe200078e00ff */
[----:B------:R-:W-:Y:S01]  /*3c20*/  MOV R8, 0x2c ;  /* 0x0000002c00087802 */ /* 0x000fe20000000f00 */
[----:B------:R-:W-:Y:S01]  /*3c30*/  IMAD.MOV.U32 R12, RZ, RZ, 0x1 ;  /* 0x00000001ff0c7424 */ /* 0x000fe200078e00ff */
[----:B------:R-:W-:Y:S02]  /*3c40*/  MOV R11, c[0x4][0x24] ;  /* 0x01000900000b7a02 */ /* 0x000fe40000000f00 */
[----:B------:R-:W-:-:S02]  /*3c50*/  MOV R13, RZ ;  /* 0x000000ff000d7202 */ /* 0x000fc40000000f00 */
        /* <DEDUP_REMOVED lines=8> */
.L_x_4:
[----:B------:R-:W-:-:S00]  /*3ce0*/  BRA `(.L_x_4) ;  /* 0xfffffff000007947 */ /* 0x000fc0000383ffff */
[----:B------:R-:W-:-:S00]  /*3cf0*/  NOP ;  /* 0x0000000000007918 */ /* 0x000fc00000000000 */
        /* <DEDUP_REMOVED lines=8> */
.L_x_5:


//--------------------- .nv.global.init           --------------------------
	.section	.nv.global.init,"aw",@progbits
.nv.global.init:
	.type		assertFunc_1,@object
	.size		assertFunc_1,(assertFunc_0 - assertFunc_1)
assertFunc_1:
        /*0000*/ 	.byte	0x75, 0x6e, 0x6b, 0x6e, 0x6f, 0x77, 0x6e, 0x00
	.type		assertFunc_0,@object
	.size		assertFunc_0,(_$_str - assertFunc_0)
assertFunc_0:
        /*0008*/ 	.byte	0x75, 0x6e, 0x6b, 0x6e, 0x6f, 0x77, 0x6e, 0x00
	.type		_$_str,@object
	.size		_$_str,(assertMessage_1 - _$_str)
_$_str:
        /*0010*/ 	.byte	0x5f, 0x5f, 0x43, 0x55, 0x44, 0x41, 0x5f, 0x46, 0x54, 0x5a, 0x00
	.type		assertMessage_1,@object
	.size		assertMessage_1,(assertMessage_0 - assertMessage_1)
assertMessage_1:
        /*001b*/ 	.byte	0x69, 0x6e, 0x64, 0x65, 0x78, 0x20, 0x6f, 0x75, 0x74, 0x20, 0x6f, 0x66, 0x20, 0x62, 0x6f, 0x75
        /*002b*/ 	.byte	0x6e, 0x64, 0x73, 0x3a, 0x20, 0x30, 0x20, 0x3c, 0x3d, 0x20, 0x74, 0x6d, 0x70, 0x31, 0x31, 0x20
        /*003b*/ 	.byte	0x3c, 0x20, 0x37, 0x37, 0x00
	.type		assertMessage_0,@object
	.size		assertMessage_0,(assertFile_0 - assertMessage_0)
assertMessage_0:
        /*0040*/ 	.byte	0x69, 0x6e, 0x64, 0x65, 0x78, 0x20, 0x6f, 0x75, 0x74, 0x20, 0x6f, 0x66, 0x20, 0x62, 0x6f, 0x75
        /*0050*/ 	.byte	0x6e, 0x64, 0x73, 0x3a, 0x20, 0x30, 0x20, 0x3c, 0x3d, 0x20, 0x74, 0x6d, 0x70, 0x34, 0x20, 0x3c
        /*0060*/ 	.byte	0x20, 0x34, 0x39, 0x34, 0x30, 0x38, 0x00
	.type		assertFile_0,@object
	.size		assertFile_0,(assertFile_1 - assertFile_0)
assertFile_0:
        /*0067*/ 	.byte	0x2f, 0x74, 0x6d, 0x70, 0x2f, 0x74, 0x6f, 0x72, 0x63, 0x68, 0x69, 0x6e, 0x64, 0x75, 0x63, 0x74
        /*0077*/ 	.byte	0x6f, 0x72, 0x5f, 0x72, 0x6f, 0x6f, 0x74, 0x2f, 0x76, 0x74, 0x2f, 0x63, 0x76, 0x74, 0x69, 0x37
        /*0087*/ 	.byte	0x6e, 0x35, 0x6b, 0x32, 0x72, 0x32, 0x7a, 0x70, 0x76, 0x77, 0x65, 0x66, 0x6b, 0x71, 0x78, 0x6a
        /*0097*/ 	.byte	0x6c, 0x72, 0x6f, 0x6e, 0x35, 0x35, 0x6b, 0x77, 0x62, 0x37, 0x73, 0x73, 0x6a, 0x62, 0x6d, 0x32
        /*00a7*/ 	.byte	0x34, 0x75, 0x63, 0x63, 0x65, 0x7a, 0x62, 0x66, 0x79, 0x67, 0x6b, 0x75, 0x64, 0x62, 0x62, 0x2e
        /*00b7*/ 	.byte	0x70, 0x79, 0x00
	.type		assertFile_1,@object
	.size		assertFile_1,(.L_1 - assertFile_1)
assertFile_1:
        /*00ba*/ 	.byte	0x2f, 0x74, 0x6d, 0x70, 0x2f, 0x74, 0x6f, 0x72, 0x63, 0x68, 0x69, 0x6e, 0x64, 0x75, 0x63, 0x74
        /*00ca*/ 	.byte	0x6f, 0x72, 0x5f, 0x72, 0x6f, 0x6f, 0x74, 0x2f, 0x76, 0x74, 0x2f, 0x63, 0x76, 0x74, 0x69, 0x37
        /*00da*/ 	.byte	0x6e, 0x35, 0x6b, 0x32, 0x72, 0x32, 0x7a, 0x70, 0x76, 0x77, 0x65, 0x66, 0x6b, 0x71, 0x78, 0x6a
        /*00ea*/ 	.byte	0x6c, 0x72, 0x6f, 0x6e, 0x35, 0x35, 0x6b, 0x77, 0x62, 0x37, 0x73, 0x73, 0x6a, 0x62, 0x6d, 0x32
        /*00fa*/ 	.byte	0x34, 0x75, 0x63, 0x63, 0x65, 0x7a, 0x62, 0x66, 0x79, 0x67, 0x6b, 0x75, 0x64, 0x62, 0x62, 0x2e
        /*010a*/ 	.byte	0x70, 0x79, 0x00
.L_1:


//--------------------- .nv.shared.triton_red_fused_add_embedding_native_layer_norm_0 --------------------------
	.section	.nv.shared.triton_red_fused_add_embedding_native_layer_norm_0,"aw",@nobits
	.sectionflags	@""
	.align	16


//--------------------- SYMBOLS --------------------------

	.type		__assertfail,@function
